	.target	sm_100a

	.elftype	@"ET_EXEC"


//--------------------- .note.nv.tkinfo           --------------------------
	.section	.note.nv.tkinfo,"",@"SHT_NOTE"
	.sectionflags	@"SHF_NOTE_NV_TKINFO"
	.tkinfo
        /*0018*/ 	.word	0x00000002
        /*0030*/ 	.string	""
        /*0030*/ 	.string	"ptxas"
        /*0030*/ 	.string	"Cuda compilation tools, release 13.0, V13.0.88"
        /*0030*/ 	.string	"Build cuda_13.0.r13.0/compiler.36424714_0"
        /*0030*/ 	.string	"-arch sm_100a -m 64 "



//--------------------- .note.nv.cuinfo           --------------------------
	.section	.note.nv.cuinfo,"",@"SHT_NOTE"
	.sectionflags	@"SHF_NOTE_NV_CUINFO"
        /*0018*/ 	.short	0x0002
        /*001a*/ 	.short	0x0064
        /*001c*/ 	.short	0x0082
	.zero		2


//--------------------- .nv.info                  --------------------------
	.section	.nv.info,"",@"SHT_CUDA_INFO"
	.align	4


	//----- nvinfo : EIATTR_REGCOUNT
	.align		4
        /*0000*/ 	.byte	0x04, 0x2f
        /*0002*/ 	.short	(.L_19 - .L_18)
	.align		4
.L_18:
        /*0004*/ 	.word	index@(_ZN7cutlass13device_kernelINS_4gemm6kernel13GemmUniversalIN4cute5tupleIJiiiiEEENS1_10collective13CollectiveMmaINS1_35MainloopSm100TmaUmmaWarpSpecializedILi5ELi2ELi3ENS5_IJNS4_1CILi1EEESB_SB_EEEEENS5_IJNSA_ILi128EEENSA_ILi160EEESE_EEENS_12float_e4m3_tENS5_IJlSB_lEEESH_SI_NS4_8TiledMMAINS4_8MMA_AtomIJNS4_10MMA_TraitsINS4_19SM100_MMA_F8F6F4_SSEJSH_SH_fSE_SF_NS4_17integral_constantINS4_4UMMA5MajorELSP_0EEESQ_NSN_INSO_7ScaleInELSR_0EEESS_EEEEEENS4_6LayoutISC_NS5_IJNSA_ILi0EEESW_SW_EEEEENS5_IJNS4_10UnderscoreESZ_SZ_EEEEENS4_13SM90_TMA_LOADENS4_14ComposedLayoutINS4_7SwizzleILi3ELi4ELi3EEENS4_18smem_ptr_flag_bitsILi8EEENSV_INS5_IJNSA_ILi8EEESE_EEENS5_IJSE_SB_EEEEEEEvNS4_8identityES12_S1C_vS1D_EENS_8epilogue10collective18CollectiveEpilogueINS1F_23Sm100TmaWarpSpecializedILi1ELi1ELi160ELb0ELb0EEEJSG_NS5_IJNSV_ISE_SB_EENSV_ISF_SB_EEEEESH_SI_SH_SI_NS1F_6fusion15FusionCallbacksIS1J_NS1N_17LinearCombinationISH_fSH_fLNS_15FloatRoundStyleE2EEESG_S1M_JEEENS4_5SM1004TMEM4LOAD26SM100_TMEM_LOAD_32dp32b32xES12_NS13_INS14_ILi1ELi4ELi3EEES17_NSV_INS5_IJS18_NSA_ILi32EEEEEENS5_IJS1Y_SB_EEEEEEENS4_39AutoVectorizingCopyWithAssumedAlignmentILi128EEENS4_14SM90_TMA_STOREES22_S24_S24_EEEvvEEEEvNT_6ParamsE)
        /*0008*/ 	.word	0x000000ff


	//----- nvinfo : EIATTR_FRAME_SIZE
	.align		4
.L_19:
        /*000c*/ 	.byte	0x04, 0x11
        /*000e*/ 	.short	(.L_21 - .L_20)
	.align		4
.L_20:
        /*0010*/ 	.word	index@($__internal_2_$__cuda_sm10x_tcgen05_guardrail_trap_unallocated_columns_being_dealloced)
        /*0014*/ 	.word	0x00000078


	//----- nvinfo : EIATTR_FRAME_SIZE
	.align		4
.L_21:
        /*0018*/ 	.byte	0x04, 0x11
        /*001a*/ 	.short	(.L_23 - .L_22)
	.align		4
.L_22:
        /*001c*/ 	.word	index@($__internal_1_$__cuda_sm10x_tcgen05_guardrail_trap_phase_invalid_during_alloc)
        /*0020*/ 	.word	0x00000078


	//----- nvinfo : EIATTR_FRAME_SIZE
	.align		4
.L_23:
        /*0024*/ 	.byte	0x04, 0x11
        /*0026*/ 	.short	(.L_25 - .L_24)
	.align		4
.L_24:
        /*0028*/ 	.word	index@($__internal_0_$__cuda_sm10x_tcgen05_guardrail_trap_col_being_dealloced_not_returned_by_alloc)
        /*002c*/ 	.word	0x00000078


	//----- nvinfo : EIATTR_FRAME_SIZE
	.align		4
.L_25:
        /*0030*/ 	.byte	0x04, 0x11
        /*0032*/ 	.short	(.L_27 - .L_26)
	.align		4
.L_26:
        /*0034*/ 	.word	index@(_ZN7cutlass13device_kernelINS_4gemm6kernel13GemmUniversalIN4cute5tupleIJiiiiEEENS1_10collective13CollectiveMmaINS1_35MainloopSm100TmaUmmaWarpSpecializedILi5ELi2ELi3ENS5_IJNS4_1CILi1EEESB_SB_EEEEENS5_IJNSA_ILi128EEENSA_ILi160EEESE_EEENS_12float_e4m3_tENS5_IJlSB_lEEESH_SI_NS4_8TiledMMAINS4_8MMA_AtomIJNS4_10MMA_TraitsINS4_19SM100_MMA_F8F6F4_SSEJSH_SH_fSE_SF_NS4_17integral_constantINS4_4UMMA5MajorELSP_0EEESQ_NSN_INSO_7ScaleInELSR_0EEESS_EEEEEENS4_6LayoutISC_NS5_IJNSA_ILi0EEESW_SW_EEEEENS5_IJNS4_10UnderscoreESZ_SZ_EEEEENS4_13SM90_TMA_LOADENS4_14ComposedLayoutINS4_7SwizzleILi3ELi4ELi3EEENS4_18smem_ptr_flag_bitsILi8EEENSV_INS5_IJNSA_ILi8EEESE_EEENS5_IJSE_SB_EEEEEEEvNS4_8identityES12_S1C_vS1D_EENS_8epilogue10collective18CollectiveEpilogueINS1F_23Sm100TmaWarpSpecializedILi1ELi1ELi160ELb0ELb0EEEJSG_NS5_IJNSV_ISE_SB_EENSV_ISF_SB_EEEEESH_SI_SH_SI_NS1F_6fusion15FusionCallbacksIS1J_NS1N_17LinearCombinationISH_fSH_fLNS_15FloatRoundStyleE2EEESG_S1M_JEEENS4_5SM1004TMEM4LOAD26SM100_TMEM_LOAD_32dp32b32xES12_NS13_INS14_ILi1ELi4ELi3EEES17_NSV_INS5_IJS18_NSA_ILi32EEEEEENS5_IJS1Y_SB_EEEEEEENS4_39AutoVectorizingCopyWithAssumedAlignmentILi128EEENS4_14SM90_TMA_STOREES22_S24_S24_EEEvvEEEEvNT_6ParamsE)
        /*0038*/ 	.word	0x00000078


	//----- nvinfo : EIATTR_MIN_STACK_SIZE
	.align		4
.L_27:
        /*003c*/ 	.byte	0x04, 0x12
        /*003e*/ 	.short	(.L_29 - .L_28)
	.align		4
.L_28:
        /*0040*/ 	.word	index@(_ZN7cutlass13device_kernelINS_4gemm6kernel13GemmUniversalIN4cute5tupleIJiiiiEEENS1_10collective13CollectiveMmaINS1_35MainloopSm100TmaUmmaWarpSpecializedILi5ELi2ELi3ENS5_IJNS4_1CILi1EEESB_SB_EEEEENS5_IJNSA_ILi128EEENSA_ILi160EEESE_EEENS_12float_e4m3_tENS5_IJlSB_lEEESH_SI_NS4_8TiledMMAINS4_8MMA_AtomIJNS4_10MMA_TraitsINS4_19SM100_MMA_F8F6F4_SSEJSH_SH_fSE_SF_NS4_17integral_constantINS4_4UMMA5MajorELSP_0EEESQ_NSN_INSO_7ScaleInELSR_0EEESS_EEEEEENS4_6LayoutISC_NS5_IJNSA_ILi0EEESW_SW_EEEEENS5_IJNS4_10UnderscoreESZ_SZ_EEEEENS4_13SM90_TMA_LOADENS4_14ComposedLayoutINS4_7SwizzleILi3ELi4ELi3EEENS4_18smem_ptr_flag_bitsILi8EEENSV_INS5_IJNSA_ILi8EEESE_EEENS5_IJSE_SB_EEEEEEEvNS4_8identityES12_S1C_vS1D_EENS_8epilogue10collective18CollectiveEpilogueINS1F_23Sm100TmaWarpSpecializedILi1ELi1ELi160ELb0ELb0EEEJSG_NS5_IJNSV_ISE_SB_EENSV_ISF_SB_EEEEESH_SI_SH_SI_NS1F_6fusion15FusionCallbacksIS1J_NS1N_17LinearCombinationISH_fSH_fLNS_15FloatRoundStyleE2EEESG_S1M_JEEENS4_5SM1004TMEM4LOAD26SM100_TMEM_LOAD_32dp32b32xES12_NS13_INS14_ILi1ELi4ELi3EEES17_NSV_INS5_IJS18_NSA_ILi32EEEEEENS5_IJS1Y_SB_EEEEEEENS4_39AutoVectorizingCopyWithAssumedAlignmentILi128EEENS4_14SM90_TMA_STOREES22_S24_S24_EEEvvEEEEvNT_6ParamsE)
        /*0044*/ 	.word	0x00000078
.L_29:


//--------------------- .nv.compat                --------------------------
	.section	.nv.compat,"",@"SHT_CUDA_COMPAT_INFO"
	.align	4
        /*0000*/ 	.byte	0x02, 0x09, 0x01, 0x00, 0x02, 0x02, 0x02, 0x00, 0x02, 0x05, 0x05, 0x00, 0x03, 0x07, 0x01, 0x01
        /*0010*/ 	.byte	0x02, 0x03, 0x01, 0x00, 0x02, 0x06, 0x01, 0x00, 0x04, 0x0b, 0x08, 0x00, 0x09, 0x00, 0x00, 0x00
        /*0020*/ 	.byte	0x00, 0x00, 0x00, 0x00


//--------------------- .nv.info._ZN7cutlass13device_kernelINS_4gemm6kernel13GemmUniversalIN4cute5tupleIJiiiiEEENS1_10collective13CollectiveMmaINS1_35MainloopSm100TmaUmmaWarpSpecializedILi5ELi2ELi3ENS5_IJNS4_1CILi1EEESB_SB_EEEEENS5_IJNSA_ILi128EEENSA_ILi160EEESE_EEENS_12float_e4m3_tENS5_IJlSB_lEEESH_SI_NS4_8TiledMMAINS4_8MMA_AtomIJNS4_10MMA_TraitsINS4_19SM100_MMA_F8F6F4_SSEJSH_SH_fSE_SF_NS4_17integral_constantINS4_4UMMA5MajorELSP_0EEESQ_NSN_INSO_7ScaleInELSR_0EEESS_EEEEEENS4_6LayoutISC_NS5_IJNSA_ILi0EEESW_SW_EEEEENS5_IJNS4_10UnderscoreESZ_SZ_EEEEENS4_13SM90_TMA_LOADENS4_14ComposedLayoutINS4_7SwizzleILi3ELi4ELi3EEENS4_18smem_ptr_flag_bitsILi8EEENSV_INS5_IJNSA_ILi8EEESE_EEENS5_IJSE_SB_EEEEEEEvNS4_8identityES12_S1C_vS1D_EENS_8epilogue10collective18CollectiveEpilogueINS1F_23Sm100TmaWarpSpecializedILi1ELi1ELi160ELb0ELb0EEEJSG_NS5_IJNSV_ISE_SB_EENSV_ISF_SB_EEEEESH_SI_SH_SI_NS1F_6fusion15FusionCallbacksIS1J_NS1N_17LinearCombinationISH_fSH_fLNS_15FloatRoundStyleE2EEESG_S1M_JEEENS4_5SM1004TMEM4LOAD26SM100_TMEM_LOAD_32dp32b32xES12_NS13_INS14_ILi1ELi4ELi3EEES17_NSV_INS5_IJS18_NSA_ILi32EEEEEENS5_IJS1Y_SB_EEEEEEENS4_39AutoVectorizingCopyWithAssumedAlignmentILi128EEENS4_14SM90_TMA_STOREES22_S24_S24_EEEvvEEEEvNT_6ParamsE --------------------------
	.section	.nv.info._ZN7cutlass13device_kernelINS_4gemm6kernel13GemmUniversalIN4cute5tupleIJiiiiEEENS1_10collective13CollectiveMmaINS1_35MainloopSm100TmaUmmaWarpSpecializedILi5ELi2ELi3ENS5_IJNS4_1CILi1EEESB_SB_EEEEENS5_IJNSA_ILi128EEENSA_ILi160EEESE_EEENS_12float_e4m3_tENS5_IJlSB_lEEESH_SI_NS4_8TiledMMAINS4_8MMA_AtomIJNS4_10MMA_TraitsINS4_19SM100_MMA_F8F6F4_SSEJSH_SH_fSE_SF_NS4_17integral_constantINS4_4UMMA5MajorELSP_0EEESQ_NSN_INSO_7ScaleInELSR_0EEESS_EEEEEENS4_6LayoutISC_NS5_IJNSA_ILi0EEESW_SW_EEEEENS5_IJNS4_10UnderscoreESZ_SZ_EEEEENS4_13SM90_TMA_LOADENS4_14ComposedLayoutINS4_7SwizzleILi3ELi4ELi3EEENS4_18smem_ptr_flag_bitsILi8EEENSV_INS5_IJNSA_ILi8EEESE_EEENS5_IJSE_SB_EEEEEEEvNS4_8identityES12_S1C_vS1D_EENS_8epilogue10collective18CollectiveEpilogueINS1F_23Sm100TmaWarpSpecializedILi1ELi1ELi160ELb0ELb0EEEJSG_NS5_IJNSV_ISE_SB_EENSV_ISF_SB_EEEEESH_SI_SH_SI_NS1F_6fusion15FusionCallbacksIS1J_NS1N_17LinearCombinationISH_fSH_fLNS_15FloatRoundStyleE2EEESG_S1M_JEEENS4_5SM1004TMEM4LOAD26SM100_TMEM_LOAD_32dp32b32xES12_NS13_INS14_ILi1ELi4ELi3EEES17_NSV_INS5_IJS18_NSA_ILi32EEEEEENS5_IJS1Y_SB_EEEEEEENS4_39AutoVectorizingCopyWithAssumedAlignmentILi128EEENS4_14SM90_TMA_STOREES22_S24_S24_EEEvvEEEEvNT_6ParamsE,"",@"SHT_CUDA_INFO"
	.sectionflags	@""
	.align	4


	//----- nvinfo : EIATTR_CUDA_API_VERSION
	.align		4
        /*0000*/ 	.byte	0x04, 0x37
        /*0002*/ 	.short	(.L_31 - .L_30)
.L_30:
        /*0004*/ 	.word	0x00000082


	//----- nvinfo : EIATTR_KPARAM_INFO
	.align		4
.L_31:
        /*0008*/ 	.byte	0x04, 0x17
        /*000a*/ 	.short	(.L_33 - .L_32)
.L_32:
        /*000c*/ 	.word	0x00000000
        /*0010*/ 	.short	0x0000
        /*0012*/ 	.short	0x0000
        /*0014*/ 	.byte	0x00, 0xf0, 0x01, 0x20


	//----- nvinfo : EIATTR_AT_ENTRY_FRAGMENTS
	.align		4
.L_33:
        /*0018*/ 	.byte	0x04, 0x4f
        /*001a*/ 	.short	(.L_35 - .L_34)


	//   ....[0]....
.L_34:
        /*001c*/ 	.word	0x00000006


	//----- nvinfo : EIATTR_RESERVED_SMEM_USED
	.align		4
.L_35:
        /*0020*/ 	.byte	0x01, 0x41
	.zero		2


	//----- nvinfo : EIATTR_SPARSE_MMA_MASK
	.align		4
        /*0024*/ 	.byte	0x03, 0x50
        /*0026*/ 	.short	0x0000


	//----- nvinfo : EIATTR_TCGEN05_1CTA_USED
	.align		4
        /*0028*/ 	.byte	0x01, 0x51
	.zero		2


	//----- nvinfo : EIATTR_MAXREG_COUNT
	.align		4
        /*002c*/ 	.byte	0x03, 0x1b
        /*002e*/ 	.short	0x00ff


	//----- nvinfo : EIATTR_NUM_BARRIERS
	.align		4
        /*0030*/ 	.byte	0x02, 0x4c
        /*0032*/ 	.byte	0x07
	.zero		1


	//----- nvinfo : EIATTR_EXTERNS
	.align		4
        /*0034*/ 	.byte	0x04, 0x0f
        /*0036*/ 	.short	(.L_37 - .L_36)


	//   ....[0]....
	.align		4
.L_36:
        /*0038*/ 	.word	index@(__assertfail)


	//----- nvinfo : EIATTR_ANNOTATIONS
	.align		4
.L_37:
        /*003c*/ 	.byte	0x04, 0x55
        /*003e*/ 	.short	(.L_39 - .L_38)


	//   ....[0]....
.L_38:
        /*0040*/ 	.word	0x00000001
        /*0044*/ 	.byte	0xb0, 0x00, 0x00, 0x00, 0x01, 0x00, 0x00, 0x00, 0x50, 0x01, 0x00, 0x00, 0x01, 0x00, 0x00, 0x00
        /* <DEDUP_REMOVED lines=46> */
        /*0334*/ 	.byte	0x00, 0x95, 0x00, 0x00


	//----- nvinfo : EIATTR_MERCURY_ISA_VERSION
	.align		4
.L_39:
        /*0338*/ 	.byte	0x03, 0x5f
        /*033a*/ 	.short	0x0101


	//----- nvinfo : EIATTR_INT_WARP_WIDE_INSTR_OFFSETS
	.align		4
        /*033c*/ 	.byte	0x04, 0x31
        /*033e*/ 	.short	(.L_41 - .L_40)


	//   ....[0]....
.L_40:
        /*0340*/ 	.word	0x000039d0


	//   ....[1]....
        /*0344*/ 	.word	0x000039f0


	//   ....[2]....
        /*0348*/ 	.word	0x00003a20


	//   ....[3]....
        /*034c*/ 	.word	0x00004650


	//   ....[4]....
        /*0350*/ 	.word	0x000046d0


	//   ....[5]....
        /*0354*/ 	.word	0x00004730


	//   ....[6]....
        /*0358*/ 	.word	0x00004790


	//   ....[7]....
        /*035c*/ 	.word	0x00004850


	//   ....[8]....
        /*0360*/ 	.word	0x00004870


	//----- nvinfo : EIATTR_COOP_GROUP_MASK_REGIDS
	.align		4
.L_41:
        /*0364*/ 	.byte	0x04, 0x29
        /*0366*/ 	.short	(.L_43 - .L_42)


	//   ....[0]....
.L_42:
        /*0368*/ 	.word	0xffffffff


	//   ....[1]....
        /*036c*/ 	.word	0xffffffff


	//   ....[2]....
        /*0370*/ 	.word	0xffffffff


	//   ....[3]....
        /*0374*/ 	.word	0xffffffff


	//   ....[4]....
        /*0378*/ 	.word	0xffffffff


	//   ....[5]....
        /*037c*/ 	.word	0xffffffff


	//   ....[6]....
        /*0380*/ 	.word	0xffffffff


	//   ....[7]....
        /*0384*/ 	.word	0xffffffff


	//   ....[8]....
        /*0388*/ 	.word	0xffffffff


	//   ....[9]....
        /*038c*/ 	.word	0xffffffff


	//   ....[10]....
        /*0390*/ 	.word	0xffffffff


	//   ....[11]....
        /*0394*/ 	.word	0xffffffff


	//   ....[12]....
        /*0398*/ 	.word	0xffffffff


	//----- nvinfo : EIATTR_COOP_GROUP_INSTR_OFFSETS
	.align		4
.L_43:
        /*039c*/ 	.byte	0x04, 0x28
        /*039e*/ 	.short	(.L_45 - .L_44)


	//   ....[0]....
.L_44:
        /*03a0*/ 	.word	0x00000080


	//   ....[1]....
        /*03a4*/ 	.word	0x00000520


	//   ....[2]....
        /*03a8*/ 	.word	0x000006b0


	//   ....[3]....
        /*03ac*/ 	.word	0x000007f0


	//   ....[4]....
        /*03b0*/ 	.word	0x000008f0


	//   ....[5]....
        /*03b4*/ 	.word	0x00000a60


	//   ....[6]....
        /*03b8*/ 	.word	0x00000be0


	//   ....[7]....
        /*03bc*/ 	.word	0x00001d90


	//   ....[8]....
        /*03c0*/ 	.word	0x00002cd0


	//   ....[9]....
        /*03c4*/ 	.word	0x00002ee0


	//   ....[10]....
        /*03c8*/ 	.word	0x00002f10


	//   ....[11]....
        /*03cc*/ 	.word	0x000038b0


	//   ....[12]....
        /*03d0*/ 	.word	0x00003ae0


	//----- nvinfo : EIATTR_VRC_CTA_INIT_COUNT
	.align		4
.L_45:
        /*03d4*/ 	.byte	0x02, 0x4a
        /*03d6*/ 	.byte	0x80
	.zero		1


	//----- nvinfo : EIATTR_SYSCALL_OFFSETS
	.align		4
        /*03d8*/ 	.byte	0x04, 0x46
        /*03da*/ 	.short	(.L_47 - .L_46)


	//   ....[0]....
.L_46:
        /*03dc*/ 	.word	0x00005280


	//   ....[1]....
        /*03e0*/ 	.word	0x000053b0


	//   ....[2]....
        /*03e4*/ 	.word	0x00005f80


	//   ....[3]....
        /*03e8*/ 	.word	0x000060f0


	//   ....[4]....
        /*03ec*/ 	.word	0x00006260


	//   ....[5]....
        /*03f0*/ 	.word	0x000063d0


	//   ....[6]....
        /*03f4*/ 	.word	0x00006540


	//----- nvinfo : EIATTR_MBARRIER_INSTR_OFFSETS
	.align		4
.L_47:
        /*03f8*/ 	.byte	0x04, 0x39
        /*03fa*/ 	.short	(.L_49 - .L_48)


	//   ....[0]....
.L_48:
        /*03fc*/ 	.word	0x00000600
        /*0400*/ 	.word	0x000000ff
        /*0404*/ 	.word	0x00000000
        /*0408*/ 	.short	0x0100
        /*040a*/ 	.byte	0x04
	.zero		1


	//   ....[1]....
        /*040c*/ 	.word	0x00000610
        /*0410*/ 	.word	0x000000ff
        /*0414*/ 	.word	0x00000028
        /*0418*/ 	.short	0x0100
        /*041a*/ 	.byte	0x04
	.zero		1


	//   ....[2]....
        /*041c*/ 	.word	0x00000620
        /*0420*/ 	.word	0x000000ff
        /*0424*/ 	.word	0x00000008
        /*0428*/ 	.short	0x0100
        /*042a*/ 	.byte	0x04
	.zero		1


	//   ....[3]....
        /*042c*/ 	.word	0x00000630
        /*0430*/ 	.word	0x000000ff
        /*0434*/ 	.word	0x00000030
        /*0438*/ 	.short	0x0100
        /*043a*/ 	.byte	0x04
	.zero		1


	//   ....[4]....
        /*043c*/ 	.word	0x00000640
        /*0440*/ 	.word	0x000000ff
        /*0444*/ 	.word	0x00000010
        /*0448*/ 	.short	0x0100
        /*044a*/ 	.byte	0x04
	.zero		1


	//   ....[5]....
        /*044c*/ 	.word	0x00000650
        /*0450*/ 	.word	0x000000ff
        /*0454*/ 	.word	0x00000038
        /*0458*/ 	.short	0x0100
        /*045a*/ 	.byte	0x04
	.zero		1


	//   ....[6]....
        /*045c*/ 	.word	0x00000660
        /*0460*/ 	.word	0x000000ff
        /*0464*/ 	.word	0x00000018
        /*0468*/ 	.short	0x0100
        /*046a*/ 	.byte	0x04
	.zero		1


	//   ....[7]....
        /*046c*/ 	.word	0x00000670
        /*0470*/ 	.word	0x000000ff
        /*0474*/ 	.word	0x00000040
        /*0478*/ 	.short	0x0100
        /*047a*/ 	.byte	0x04
	.zero		1


	//   ....[8]....
        /*047c*/ 	.word	0x00000680
        /*0480*/ 	.word	0x000000ff
        /*0484*/ 	.word	0x00000020
        /*0488*/ 	.short	0x0100
        /*048a*/ 	.byte	0x04
	.zero		1


	//   ....[9]....
        /*048c*/ 	.word	0x00000690
        /*0490*/ 	.word	0x000000ff
        /*0494*/ 	.word	0x00000048
        /*0498*/ 	.short	0x0100
        /*049a*/ 	.byte	0x04
	.zero		1


	//   ....[10]....
        /*049c*/ 	.word	0x000007c0
        /*04a0*/ 	.word	0x000000ff
        /*04a4*/ 	.word	0x00000050
        /*04a8*/ 	.short	0x0100
        /*04aa*/ 	.byte	0x04
	.zero		1


	//   ....[11]....
        /*04ac*/ 	.word	0x000007d0
        /*04b0*/ 	.word	0x000000ff
        /*04b4*/ 	.word	0x00000058
        /*04b8*/ 	.short	0x0100
        /*04ba*/ 	.byte	0x04
	.zero		1


	//   ....[12]....
        /*04bc*/ 	.word	0x000008c0
        /*04c0*/ 	.word	0x000000ff
        /*04c4*/ 	.word	0x00000060
        /*04c8*/ 	.short	0x0100
        /*04ca*/ 	.byte	0x06
	.zero		1


	//   ....[13]....
        /*04cc*/ 	.word	0x000008d0
        /*04d0*/ 	.word	0x000000ff
        /*04d4*/ 	.word	0x00000068
        /*04d8*/ 	.short	0x0100
        /*04da*/ 	.byte	0x06
	.zero		1


	//   ....[14]....
        /*04dc*/ 	.word	0x00000a10
        /*04e0*/ 	.word	0x000000ff
        /*04e4*/ 	.word	0x00000070
        /*04e8*/ 	.short	0x0100
        /*04ea*/ 	.byte	0x06
	.zero		1


	//   ....[15]....
        /*04ec*/ 	.word	0x00000a20
        /*04f0*/ 	.word	0x000000ff
        /*04f4*/ 	.word	0x00000080
        /*04f8*/ 	.short	0x0100
        /*04fa*/ 	.byte	0x06
	.zero		1


	//   ....[16]....
        /*04fc*/ 	.word	0x00000a30
        /*0500*/ 	.word	0x000000ff
        /*0504*/ 	.word	0x00000078
        /*0508*/ 	.short	0x0100
        /*050a*/ 	.byte	0x06
	.zero		1


	//   ....[17]....
        /*050c*/ 	.word	0x00000a40
        /*0510*/ 	.word	0x000000ff
        /*0514*/ 	.word	0x00000088
        /*0518*/ 	.short	0x0100
        /*051a*/ 	.byte	0x06
	.zero		1


	//   ....[18]....
        /*051c*/ 	.word	0x00000b70
        /*0520*/ 	.word	0x000000ff
        /*0524*/ 	.word	0x00000090
        /*0528*/ 	.short	0x0100
        /*052a*/ 	.byte	0x04
	.zero		1


	//   ....[19]....
        /*052c*/ 	.word	0x00000b80
        /*0530*/ 	.word	0x000000ff
        /*0534*/ 	.word	0x000000a8
        /*0538*/ 	.short	0x0100
        /*053a*/ 	.byte	0x04
	.zero		1


	//   ....[20]....
        /*053c*/ 	.word	0x00000b90
        /*0540*/ 	.word	0x000000ff
        /*0544*/ 	.word	0x00000098
        /*0548*/ 	.short	0x0100
        /*054a*/ 	.byte	0x04
	.zero		1


	//   ....[21]....
        /*054c*/ 	.word	0x00000ba0
        /*0550*/ 	.word	0x000000ff
        /*0554*/ 	.word	0x000000b0
        /*0558*/ 	.short	0x0100
        /*055a*/ 	.byte	0x04
	.zero		1


	//   ....[22]....
        /*055c*/ 	.word	0x00000bb0
        /*0560*/ 	.word	0x000000ff
        /*0564*/ 	.word	0x000000a0
        /*0568*/ 	.short	0x0100
        /*056a*/ 	.byte	0x04
	.zero		1


	//   ....[23]....
        /*056c*/ 	.word	0x00000bc0
        /*0570*/ 	.word	0x000000ff
        /*0574*/ 	.word	0x000000b8
        /*0578*/ 	.short	0x0100
        /*057a*/ 	.byte	0x04
	.zero		1


	//   ....[24]....
        /*057c*/ 	.word	0x00000cd0
        /*0580*/ 	.word	0x000000ff
        /*0584*/ 	.word	0x000000c0
        /*0588*/ 	.short	0x0100
        /*058a*/ 	.byte	0x04
	.zero		1


	//   ....[25]....
        /*058c*/ 	.word	0x00000ce0
        /*0590*/ 	.word	0x000000ff
        /*0594*/ 	.word	0x000000d0
        /*0598*/ 	.short	0x0100
        /*059a*/ 	.byte	0x04
	.zero		1


	//   ....[26]....
        /*059c*/ 	.word	0x00000cf0
        /*05a0*/ 	.word	0x000000ff
        /*05a4*/ 	.word	0x000000c8
        /*05a8*/ 	.short	0x0100
        /*05aa*/ 	.byte	0x04
	.zero		1


	//   ....[27]....
        /*05ac*/ 	.word	0x00000d00
        /*05b0*/ 	.word	0x000000ff
        /*05b4*/ 	.word	0x000000d8
        /*05b8*/ 	.short	0x0100
        /*05ba*/ 	.byte	0x04
	.zero		1


	//   ....[28]....
        /*05bc*/ 	.word	0x000016b0
        /*05c0*/ 	.word	0x00000003
        /*05c4*/ 	.word	0x000000d0
        /*05c8*/ 	.short	0x010a
        /*05ca*/ 	.byte	0xff
	.zero		1


	//   ....[29]....
        /*05cc*/ 	.word	0x000016e0
        /*05d0*/ 	.word	0x00000003
        /*05d4*/ 	.word	0x000000c0
        /*05d8*/ 	.short	0x0101
        /*05da*/ 	.byte	0xff
	.zero		1


	//   ....[30]....
        /*05dc*/ 	.word	0x000017b0
        /*05e0*/ 	.word	0x000000ff
        /*05e4*/ 	.word	0x00000028
        /*05e8*/ 	.short	0x010a
        /*05ea*/ 	.byte	0x06
	.zero		1


	//   ....[31]....
        /*05ec*/ 	.word	0x00001830
        /*05f0*/ 	.word	0x000000ff
        /*05f4*/ 	.word	0x00000028
        /*05f8*/ 	.short	0x010a
        /*05fa*/ 	.byte	0x21
	.zero		1


	//   ....[32]....
        /*05fc*/ 	.word	0x00001980
        /*0600*/ 	.word	0x000000ff
        /*0604*/ 	.word	0x00000028
        /*0608*/ 	.short	0x010a
        /*060a*/ 	.byte	0x08
	.zero		1


	//   ....[33]....
        /*060c*/ 	.word	0x00001a90
        /*0610*/ 	.word	0x000000ff
        /*0614*/ 	.word	0x00000068
        /*0618*/ 	.short	0x0101
        /*061a*/ 	.byte	0x04
	.zero		1


	//   ....[34]....
        /*061c*/ 	.word	0x00001ab0
        /*0620*/ 	.word	0x000000ff
        /*0624*/ 	.word	0x00000028
        /*0628*/ 	.short	0x010a
        /*062a*/ 	.byte	0x06
	.zero		1


	//   ....[35]....
        /*062c*/ 	.word	0x00001b30
        /*0630*/ 	.word	0x000000ff
        /*0634*/ 	.word	0x00000028
        /*0638*/ 	.short	0x010a
        /*063a*/ 	.byte	0x11
	.zero		1


	//   ....[36]....
        /*063c*/ 	.word	0x00001c80
        /*0640*/ 	.word	0x000000ff
        /*0644*/ 	.word	0x00000028
        /*0648*/ 	.short	0x010a
        /*064a*/ 	.byte	0x08
	.zero		1


	//   ....[37]....
        /*064c*/ 	.word	0x00001dc0
        /*0650*/ 	.word	0x00000003
        /*0654*/ 	.word	0x00000070
        /*0658*/ 	.short	0x010a
        /*065a*/ 	.byte	0xff
	.zero		1


	//   ....[38]....
        /*065c*/ 	.word	0x00001f10
        /*0660*/ 	.word	0x00000000
        /*0664*/ 	.word	0x00000000
        /*0668*/ 	.short	0x0101
        /*066a*/ 	.byte	0xff
	.zero		1


	//   ....[39]....
        /*066c*/ 	.word	0x000024b0
        /*0670*/ 	.word	0x000000ff
        /*0674*/ 	.word	0x00000000
        /*0678*/ 	.short	0x010a
        /*067a*/ 	.byte	0x04
	.zero		1


	//   ....[40]....
        /*067c*/ 	.word	0x00002540
        /*0680*/ 	.word	0x000000ff
        /*0684*/ 	.word	0x00000000
        /*0688*/ 	.short	0x010a
        /*068a*/ 	.byte	0x05
	.zero		1


	//   ....[41]....
        /*068c*/ 	.word	0x000025d0
        /*0690*/ 	.word	0x000000ff
        /*0694*/ 	.word	0x00000000
        /*0698*/ 	.short	0x010a
        /*069a*/ 	.byte	0x05
	.zero		1


	//   ....[42]....
        /*069c*/ 	.word	0x00002660
        /*06a0*/ 	.word	0x000000ff
        /*06a4*/ 	.word	0x00000000
        /*06a8*/ 	.short	0x010a
        /*06aa*/ 	.byte	0x05
	.zero		1


	//   ....[43]....
        /*06ac*/ 	.word	0x00002700
        /*06b0*/ 	.word	0x00000000
        /*06b4*/ 	.word	0x00000000
        /*06b8*/ 	.short	0x010a
        /*06ba*/ 	.byte	0xff
	.zero		1


	//   ....[44]....
        /*06bc*/ 	.word	0x00002820
        /*06c0*/ 	.word	0x00000002
        /*06c4*/ 	.word	0x000000c0
        /*06c8*/ 	.short	0x010a
        /*06ca*/ 	.byte	0xff
	.zero		1


	//   ....[45]....
        /*06cc*/ 	.word	0x00002880
        /*06d0*/ 	.word	0x00000004
        /*06d4*/ 	.word	0x00000000
        /*06d8*/ 	.short	0x0101
        /*06da*/ 	.byte	0xff
	.zero		1


	//   ....[46]....
        /*06dc*/ 	.word	0x000028a0
        /*06e0*/ 	.word	0x000000ff
        /*06e4*/ 	.word	0x00000080
        /*06e8*/ 	.short	0x010a
        /*06ea*/ 	.byte	0x04
	.zero		1


	//   ....[47]....
        /*06ec*/ 	.word	0x000029c0
        /*06f0*/ 	.word	0x00000002
        /*06f4*/ 	.word	0x00000070
        /*06f8*/ 	.short	0x010a
        /*06fa*/ 	.byte	0xff
	.zero		1


	//   ....[48]....
        /*06fc*/ 	.word	0x00002ad0
        /*0700*/ 	.word	0x00000002
        /*0704*/ 	.word	0x00000000
        /*0708*/ 	.short	0x0101
        /*070a*/ 	.byte	0xff
	.zero		1


	//   ....[49]....
        /*070c*/ 	.word	0x00002b60
        /*0710*/ 	.word	0x000000ff
        /*0714*/ 	.word	0x00000080
        /*0718*/ 	.short	0x0106
        /*071a*/ 	.byte	0x04
	.zero		1


	//   ....[50]....
        /*071c*/ 	.word	0x00002b80
        /*0720*/ 	.word	0x000000ff
        /*0724*/ 	.word	0x00000080
        /*0728*/ 	.short	0x010a
        /*072a*/ 	.byte	0x04
	.zero		1


	//   ....[51]....
        /*072c*/ 	.word	0x00002c10
        /*0730*/ 	.word	0x000000ff
        /*0734*/ 	.word	0x00000080
        /*0738*/ 	.short	0x0106
        /*073a*/ 	.byte	0x07
	.zero		1


	//   ....[52]....
        /*073c*/ 	.word	0x00002c50
        /*0740*/ 	.word	0x00000000
        /*0744*/ 	.word	0x00000080
        /*0748*/ 	.short	0x010a
        /*074a*/ 	.byte	0xff
	.zero		1


	//   ....[53]....
        /*074c*/ 	.word	0x00003190
        /*0750*/ 	.word	0x00000000
        /*0754*/ 	.word	0x00000070
        /*0758*/ 	.short	0x010a
        /*075a*/ 	.byte	0xff
	.zero		1


	//   ....[54]....
        /*075c*/ 	.word	0x000032a0
        /*0760*/ 	.word	0x00000003
        /*0764*/ 	.word	0x00000000
        /*0768*/ 	.short	0x0101
        /*076a*/ 	.byte	0xff
	.zero		1


	//   ....[55]....
        /*076c*/ 	.word	0x000032b0
        /*0770*/ 	.word	0x000000ff
        /*0774*/ 	.word	0x00000000
        /*0778*/ 	.short	0x010a
        /*077a*/ 	.byte	0x05
	.zero		1


	//   ....[56]....
        /*077c*/ 	.word	0x000032c0
        /*0780*/ 	.word	0x000000ff
        /*0784*/ 	.word	0x000000a8
        /*0788*/ 	.short	0x010a
        /*078a*/ 	.byte	0x1d
	.zero		1


	//   ....[57]....
        /*078c*/ 	.word	0x00003390
        /*0790*/ 	.word	0x000000ff
        /*0794*/ 	.word	0x00000000
        /*0798*/ 	.short	0x010a
        /*079a*/ 	.byte	0x07
	.zero		1


	//   ....[58]....
        /*079c*/ 	.word	0x000034d0
        /*07a0*/ 	.word	0x000000ff
        /*07a4*/ 	.word	0x00000000
        /*07a8*/ 	.short	0x010a
        /*07aa*/ 	.byte	0x06
	.zero		1


	//   ....[59]....
        /*07ac*/ 	.word	0x00003770
        /*07b0*/ 	.word	0x000000ff
        /*07b4*/ 	.word	0x00000000
        /*07b8*/ 	.short	0x010a
        /*07ba*/ 	.byte	0x04
	.zero		1


	//   ....[60]....
        /*07bc*/ 	.word	0x00003800
        /*07c0*/ 	.word	0x000000ff
        /*07c4*/ 	.word	0x00000000
        /*07c8*/ 	.short	0x010a
        /*07ca*/ 	.byte	0x05
	.zero		1


	//   ....[61]....
        /*07cc*/ 	.word	0x00003890
        /*07d0*/ 	.word	0x000000ff
        /*07d4*/ 	.word	0x00000000
        /*07d8*/ 	.short	0x010a
        /*07da*/ 	.byte	0x04
	.zero		1


	//   ....[62]....
        /*07dc*/ 	.word	0x00003d70
        /*07e0*/ 	.word	0x00000003
        /*07e4*/ 	.word	0x00000070
        /*07e8*/ 	.short	0x010a
        /*07ea*/ 	.byte	0xff
	.zero		1


	//   ....[63]....
        /*07ec*/ 	.word	0x00003ee0
        /*07f0*/ 	.word	0x00000000
        /*07f4*/ 	.word	0x00000000
        /*07f8*/ 	.short	0x0101
        /*07fa*/ 	.byte	0xff
	.zero		1


	//   ....[64]....
        /*07fc*/ 	.word	0x000043a0
        /*0800*/ 	.word	0x000000ff
        /*0804*/ 	.word	0x00000068
        /*0808*/ 	.short	0x010a
        /*080a*/ 	.byte	0x1d
	.zero		1


	//   ....[65]....
        /*080c*/ 	.word	0x00004570
        /*0810*/ 	.word	0x000000ff
        /*0814*/ 	.word	0x00000058
        /*0818*/ 	.short	0x010a
        /*081a*/ 	.byte	0x1d
	.zero		1


	//   ....[66]....
        /*081c*/ 	.word	0x00004890
        /*0820*/ 	.word	0x000000ff
        /*0824*/ 	.word	0x00000050
        /*0828*/ 	.short	0x010b
        /*082a*/ 	.byte	0x1d
	.zero		1


	//   ....[67]....
        /*082c*/ 	.word	0x000048a0
        /*0830*/ 	.word	0x000000ff
        /*0834*/ 	.word	0x00000000
        /*0838*/ 	.short	0x0101
        /*083a*/ 	.byte	0x2c
	.zero		1


	//   ....[68]....
        /*083c*/ 	.word	0x000048e0
        /*0840*/ 	.word	0x00000000
        /*0844*/ 	.word	0x00000058
        /*0848*/ 	.short	0x010a
        /*084a*/ 	.byte	0xff
	.zero		1


	//   ....[69]....
        /*084c*/ 	.word	0x00004af0
        /*0850*/ 	.word	0x000000ff
        /*0854*/ 	.word	0x00000070
        /*0858*/ 	.short	0x010a
        /*085a*/ 	.byte	0x04
	.zero		1


	//   ....[70]....
        /*085c*/ 	.word	0x00004bc0
        /*0860*/ 	.word	0x000000ff
        /*0864*/ 	.word	0x00000000
        /*0868*/ 	.short	0x0101
        /*086a*/ 	.byte	0x04
	.zero		1


	//   ....[71]....
        /*086c*/ 	.word	0x00005890
        /*0870*/ 	.word	0x000000ff
        /*0874*/ 	.word	0x00000050
        /*0878*/ 	.short	0x010a
        /*087a*/ 	.byte	0x2c
	.zero		1


	//   ....[72]....
        /*087c*/ 	.word	0x000058a0
        /*0880*/ 	.word	0x00000016
        /*0884*/ 	.word	0x00000090
        /*0888*/ 	.short	0x010a
        /*088a*/ 	.byte	0xff
	.zero		1


	//   ....[73]....
        /*088c*/ 	.word	0x00005ad0
        /*0890*/ 	.word	0x000000ff
        /*0894*/ 	.word	0x00000050
        /*0898*/ 	.short	0x010a
        /*089a*/ 	.byte	0x2c
	.zero		1


	//   ....[74]....
        /*089c*/ 	.word	0x00005da0
        /*08a0*/ 	.word	0x000000ff
        /*08a4*/ 	.word	0x00000000
        /*08a8*/ 	.short	0x0101
        /*08aa*/ 	.byte	0x04
	.zero		1


	//   ....[75]....
        /*08ac*/ 	.word	0x00005e60
        /*08b0*/ 	.word	0x00000016
        /*08b4*/ 	.word	0x00000090
        /*08b8*/ 	.short	0x010a
        /*08ba*/ 	.byte	0xff
	.zero		1


	//   ....[76]....
        /*08bc*/ 	.word	0x000085a0
        /*08c0*/ 	.word	0x000000ff
        /*08c4*/ 	.word	0x00000000
        /*08c8*/ 	.short	0x0101
        /*08ca*/ 	.byte	0x04
	.zero		1


	//   ....[77]....
        /*08cc*/ 	.word	0x00009910
        /*08d0*/ 	.word	0x00000003
        /*08d4*/ 	.word	0x000000d0
        /*08d8*/ 	.short	0x010a
        /*08da*/ 	.byte	0xff
	.zero		1


	//   ....[78]....
        /*08dc*/ 	.word	0x00009970
        /*08e0*/ 	.word	0x00000000
        /*08e4*/ 	.word	0x00000028
        /*08e8*/ 	.short	0x010a
        /*08ea*/ 	.byte	0xff
	.zero		1


	//   ....[79]....
        /*08ec*/ 	.word	0x000099d0
        /*08f0*/ 	.word	0x00000000
        /*08f4*/ 	.word	0x00000028
        /*08f8*/ 	.short	0x010a
        /*08fa*/ 	.byte	0xff
	.zero		1


	//   ....[80]....
        /*08fc*/ 	.word	0x00009a20
        /*0900*/ 	.word	0x00000003
        /*0904*/ 	.word	0x00000070
        /*0908*/ 	.short	0x010a
        /*090a*/ 	.byte	0xff
	.zero		1


	//   ....[81]....
        /*090c*/ 	.word	0x00009a80
        /*0910*/ 	.word	0x00000000
        /*0914*/ 	.word	0x00000000
        /*0918*/ 	.short	0x010a
        /*091a*/ 	.byte	0xff
	.zero		1


	//   ....[82]....
        /*091c*/ 	.word	0x00009ae0
        /*0920*/ 	.word	0x00000000
        /*0924*/ 	.word	0x00000000
        /*0928*/ 	.short	0x010a
        /*092a*/ 	.byte	0xff
	.zero		1


	//   ....[83]....
        /*092c*/ 	.word	0x00009b40
        /*0930*/ 	.word	0x00000000
        /*0934*/ 	.word	0x00000000
        /*0938*/ 	.short	0x010a
        /*093a*/ 	.byte	0xff
	.zero		1


	//   ....[84]....
        /*093c*/ 	.word	0x00009ba0
        /*0940*/ 	.word	0x00000000
        /*0944*/ 	.word	0x00000000
        /*0948*/ 	.short	0x010a
        /*094a*/ 	.byte	0xff
	.zero		1


	//   ....[85]....
        /*094c*/ 	.word	0x00009bf0
        /*0950*/ 	.word	0x00000002
        /*0954*/ 	.word	0x000000c0
        /*0958*/ 	.short	0x010a
        /*095a*/ 	.byte	0xff
	.zero		1


	//   ....[86]....
        /*095c*/ 	.word	0x00009c50
        /*0960*/ 	.word	0x00000002
        /*0964*/ 	.word	0x00000080
        /*0968*/ 	.short	0x010a
        /*096a*/ 	.byte	0xff
	.zero		1


	//   ....[87]....
        /*096c*/ 	.word	0x00009ca0
        /*0970*/ 	.word	0x00000002
        /*0974*/ 	.word	0x00000070
        /*0978*/ 	.short	0x010a
        /*097a*/ 	.byte	0xff
	.zero		1


	//   ....[88]....
        /*097c*/ 	.word	0x00009d00
        /*0980*/ 	.word	0x00000000
        /*0984*/ 	.word	0x00000080
        /*0988*/ 	.short	0x010a
        /*098a*/ 	.byte	0xff
	.zero		1


	//   ....[89]....
        /*098c*/ 	.word	0x00009d50
        /*0990*/ 	.word	0x00000000
        /*0994*/ 	.word	0x00000070
        /*0998*/ 	.short	0x010a
        /*099a*/ 	.byte	0xff
	.zero		1


	//   ....[90]....
        /*099c*/ 	.word	0x00009db0
        /*09a0*/ 	.word	0x00000003
        /*09a4*/ 	.word	0x000000a8
        /*09a8*/ 	.short	0x010a
        /*09aa*/ 	.byte	0xff
	.zero		1


	//   ....[91]....
        /*09ac*/ 	.word	0x00009e10
        /*09b0*/ 	.word	0x00000000
        /*09b4*/ 	.word	0x00000000
        /*09b8*/ 	.short	0x010a
        /*09ba*/ 	.byte	0xff
	.zero		1


	//   ....[92]....
        /*09bc*/ 	.word	0x00009e70
        /*09c0*/ 	.word	0x00000000
        /*09c4*/ 	.word	0x00000000
        /*09c8*/ 	.short	0x010a
        /*09ca*/ 	.byte	0xff
	.zero		1


	//   ....[93]....
        /*09cc*/ 	.word	0x00009ed0
        /*09d0*/ 	.word	0x00000000
        /*09d4*/ 	.word	0x00000000
        /*09d8*/ 	.short	0x010a
        /*09da*/ 	.byte	0xff
	.zero		1


	//   ....[94]....
        /*09dc*/ 	.word	0x00009f30
        /*09e0*/ 	.word	0x00000000
        /*09e4*/ 	.word	0x00000000
        /*09e8*/ 	.short	0x010a
        /*09ea*/ 	.byte	0xff
	.zero		1


	//   ....[95]....
        /*09ec*/ 	.word	0x00009f80
        /*09f0*/ 	.word	0x00000003
        /*09f4*/ 	.word	0x00000070
        /*09f8*/ 	.short	0x010a
        /*09fa*/ 	.byte	0xff
	.zero		1


	//   ....[96]....
        /*09fc*/ 	.word	0x00009fe0
        /*0a00*/ 	.word	0x00000000
        /*0a04*/ 	.word	0x00000068
        /*0a08*/ 	.short	0x010a
        /*0a0a*/ 	.byte	0xff
	.zero		1


	//   ....[97]....
        /*0a0c*/ 	.word	0x0000a040
        /*0a10*/ 	.word	0x00000003
        /*0a14*/ 	.word	0x00000058
        /*0a18*/ 	.short	0x010a
        /*0a1a*/ 	.byte	0xff
	.zero		1


	//   ....[98]....
        /*0a1c*/ 	.word	0x0000a0a0
        /*0a20*/ 	.word	0x00000000
        /*0a24*/ 	.word	0x00000070
        /*0a28*/ 	.short	0x010a
        /*0a2a*/ 	.byte	0xff
	.zero		1


	//   ....[99]....
        /*0a2c*/ 	.word	0x0000a100
        /*0a30*/ 	.word	0x00000000
        /*0a34*/ 	.word	0x00000050
        /*0a38*/ 	.short	0x010a
        /*0a3a*/ 	.byte	0xff
	.zero		1


	//   ....[100]....
        /*0a3c*/ 	.word	0x0000a150
        /*0a40*/ 	.word	0x00000016
        /*0a44*/ 	.word	0x00000090
        /*0a48*/ 	.short	0x010a
        /*0a4a*/ 	.byte	0xff
	.zero		1


	//----- nvinfo : EIATTR_NUM_MBARRIERS
	.align		4
.L_49:
        /*0a4c*/ 	.byte	0x03, 0x38
        /*0a4e*/ 	.short	0x001c


	//----- nvinfo : EIATTR_EXIT_INSTR_OFFSETS
	.align		4
        /*0a50*/ 	.byte	0x04, 0x1c
        /*0a52*/ 	.short	(.L_51 - .L_50)


	//   ....[0]....
.L_50:
        /*0a54*/ 	.word	0x00002730


	//   ....[1]....
        /*0a58*/ 	.word	0x00002c20


	//   ....[2]....
        /*0a5c*/ 	.word	0x00002c80


	//   ....[3]....
        /*0a60*/ 	.word	0x00003af0


	//   ....[4]....
        /*0a64*/ 	.word	0x00004910


	//   ....[5]....
        /*0a68*/ 	.word	0x00004950


	//   ....[6]....
        /*0a6c*/ 	.word	0x00009900


	//----- nvinfo : EIATTR_MAX_THREADS
	.align		4
.L_51:
        /*0a70*/ 	.byte	0x04, 0x05
        /*0a72*/ 	.short	(.L_53 - .L_52)
.L_52:
        /*0a74*/ 	.word	0x00000100
        /*0a78*/ 	.word	0x00000001
        /*0a7c*/ 	.word	0x00000001


	//----- nvinfo : EIATTR_CRS_STACK_SIZE
	.align		4
.L_53:
        /*0a80*/ 	.byte	0x04, 0x1e
        /*0a82*/ 	.short	(.L_55 - .L_54)
.L_54:
        /*0a84*/ 	.word	0x00000000


	//----- nvinfo : EIATTR_CBANK_PARAM_SIZE
	.align		4
.L_55:
        /*0a88*/ 	.byte	0x03, 0x19
        /*0a8a*/ 	.short	0x0800


	//----- nvinfo : EIATTR_PARAM_CBANK
	.align		4
        /*0a8c*/ 	.byte	0x04, 0x0a
        /*0a8e*/ 	.short	(.L_57 - .L_56)
	.align		4
.L_56:
        /*0a90*/ 	.word	index@(.nv.constant0._ZN7cutlass13device_kernelINS_4gemm6kernel13GemmUniversalIN4cute5tupleIJiiiiEEENS1_10collective13CollectiveMmaINS1_35MainloopSm100TmaUmmaWarpSpecializedILi5ELi2ELi3ENS5_IJNS4_1CILi1EEESB_SB_EEEEENS5_IJNSA_ILi128EEENSA_ILi160EEESE_EEENS_12float_e4m3_tENS5_IJlSB_lEEESH_SI_NS4_8TiledMMAINS4_8MMA_AtomIJNS4_10MMA_TraitsINS4_19SM100_MMA_F8F6F4_SSEJSH_SH_fSE_SF_NS4_17integral_constantINS4_4UMMA5MajorELSP_0EEESQ_NSN_INSO_7ScaleInELSR_0EEESS_EEEEEENS4_6LayoutISC_NS5_IJNSA_ILi0EEESW_SW_EEEEENS5_IJNS4_10UnderscoreESZ_SZ_EEEEENS4_13SM90_TMA_LOADENS4_14ComposedLayoutINS4_7SwizzleILi3ELi4ELi3EEENS4_18smem_ptr_flag_bitsILi8EEENSV_INS5_IJNSA_ILi8EEESE_EEENS5_IJSE_SB_EEEEEEEvNS4_8identityES12_S1C_vS1D_EENS_8epilogue10collective18CollectiveEpilogueINS1F_23Sm100TmaWarpSpecializedILi1ELi1ELi160ELb0ELb0EEEJSG_NS5_IJNSV_ISE_SB_EENSV_ISF_SB_EEEEESH_SI_SH_SI_NS1F_6fusion15FusionCallbacksIS1J_NS1N_17LinearCombinationISH_fSH_fLNS_15FloatRoundStyleE2EEESG_S1M_JEEENS4_5SM1004TMEM4LOAD26SM100_TMEM_LOAD_32dp32b32xES12_NS13_INS14_ILi1ELi4ELi3EEES17_NSV_INS5_IJS18_NSA_ILi32EEEEEENS5_IJS1Y_SB_EEEEEEENS4_39AutoVectorizingCopyWithAssumedAlignmentILi128EEENS4_14SM90_TMA_STOREES22_S24_S24_EEEvvEEEEvNT_6ParamsE)
        /*0a94*/ 	.short	0x0380
        /*0a96*/ 	.short	0x0800


	//----- nvinfo : EIATTR_SW_WAR
	.align		4
.L_57:
        /*0a98*/ 	.byte	0x04, 0x36
        /*0a9a*/ 	.short	(.L_59 - .L_58)
.L_58:
        /*0a9c*/ 	.word	0x00000008
.L_59:


//--------------------- .nv.callgraph             --------------------------
	.section	.nv.callgraph,"",@"SHT_CUDA_CALLGRAPH"
	.align	4
	.sectionentsize	8
	.align		4
        /*0000*/ 	.word	0x00000000
	.align		4
        /*0004*/ 	.word	0xffffffff
	.align		4
        /*0008*/ 	.word	index@(_ZN7cutlass13device_kernelINS_4gemm6kernel13GemmUniversalIN4cute5tupleIJiiiiEEENS1_10collective13CollectiveMmaINS1_35MainloopSm100TmaUmmaWarpSpecializedILi5ELi2ELi3ENS5_IJNS4_1CILi1EEESB_SB_EEEEENS5_IJNSA_ILi128EEENSA_ILi160EEESE_EEENS_12float_e4m3_tENS5_IJlSB_lEEESH_SI_NS4_8TiledMMAINS4_8MMA_AtomIJNS4_10MMA_TraitsINS4_19SM100_MMA_F8F6F4_SSEJSH_SH_fSE_SF_NS4_17integral_constantINS4_4UMMA5MajorELSP_0EEESQ_NSN_INSO_7ScaleInELSR_0EEESS_EEEEEENS4_6LayoutISC_NS5_IJNSA_ILi0EEESW_SW_EEEEENS5_IJNS4_10UnderscoreESZ_SZ_EEEEENS4_13SM90_TMA_LOADENS4_14ComposedLayoutINS4_7SwizzleILi3ELi4ELi3EEENS4_18smem_ptr_flag_bitsILi8EEENSV_INS5_IJNSA_ILi8EEESE_EEENS5_IJSE_SB_EEEEEEEvNS4_8identityES12_S1C_vS1D_EENS_8epilogue10collective18CollectiveEpilogueINS1F_23Sm100TmaWarpSpecializedILi1ELi1ELi160ELb0ELb0EEEJSG_NS5_IJNSV_ISE_SB_EENSV_ISF_SB_EEEEESH_SI_SH_SI_NS1F_6fusion15FusionCallbacksIS1J_NS1N_17LinearCombinationISH_fSH_fLNS_15FloatRoundStyleE2EEESG_S1M_JEEENS4_5SM1004TMEM4LOAD26SM100_TMEM_LOAD_32dp32b32xES12_NS13_INS14_ILi1ELi4ELi3EEES17_NSV_INS5_IJS18_NSA_ILi32EEEEEENS5_IJS1Y_SB_EEEEEEENS4_39AutoVectorizingCopyWithAssumedAlignmentILi128EEENS4_14SM90_TMA_STOREES22_S24_S24_EEEvvEEEEvNT_6ParamsE)
	.align		4
        /*000c*/ 	.word	index@(__assertfail)
	.align		4
        /*0010*/ 	.word	0x00000000
	.align		4
        /*0014*/ 	.word	0xfffffffe
	.align		4
        /*0018*/ 	.word	0x00000000
	.align		4
        /*001c*/ 	.word	0xfffffffd
	.align		4
        /*0020*/ 	.word	0x00000000
	.align		4
        /*0024*/ 	.word	0xfffffffc


//--------------------- .nv.constant4             --------------------------
	.section	.nv.constant4,"a",@progbits
	.align	8
	.align		8
.nv.constant4:
        /*0000*/ 	.dword	__assertfail
	.align		8
        /*0008*/ 	.dword	__unnamed_1
	.align		8
        /*0010*/ 	.dword	__unnamed_2
	.align		8
        /*0018*/ 	.dword	_ZN40_INTERNAL_6655fd88_4_k_cu_21ee0b33_159484cuda3std3__45__cpo5beginE
	.align		8
        /*0020*/ 	.dword	_ZN40_INTERNAL_6655fd88_4_k_cu_21ee0b33_159484cuda3std3__45__cpo3endE
	.align		8
        /*0028*/ 	.dword	_ZN40_INTERNAL_6655fd88_4_k_cu_21ee0b33_159484cuda3std3__45__cpo6cbeginE
	.align		8
        /*0030*/ 	.dword	_ZN40_INTERNAL_6655fd88_4_k_cu_21ee0b33_159484cuda3std3__45__cpo4cendE
	.align		8
        /*0038*/ 	.dword	_ZN40_INTERNAL_6655fd88_4_k_cu_21ee0b33_159484cuda3std3__442_GLOBAL__N__6655fd88_4_k_cu_21ee0b33_159486ignoreE
	.align		8
        /*0040*/ 	.dword	_ZN40_INTERNAL_6655fd88_4_k_cu_21ee0b33_159484cuda3std3__419piecewise_constructE
	.align		8
        /*0048*/ 	.dword	_ZN40_INTERNAL_6655fd88_4_k_cu_21ee0b33_159484cuda3std3__48in_placeE
	.align		8
        /*0050*/ 	.dword	_ZN40_INTERNAL_6655fd88_4_k_cu_21ee0b33_159484cuda3std6ranges3__45__cpo4swapE
	.align		8
        /*0058*/ 	.dword	_ZN40_INTERNAL_6655fd88_4_k_cu_21ee0b33_159484cuda3std6ranges3__45__cpo9iter_moveE
	.align		8
        /*0060*/ 	.dword	_ZN40_INTERNAL_6655fd88_4_k_cu_21ee0b33_159484cute7productE
	.align		8
        /*0068*/ 	.dword	_ZN40_INTERNAL_6655fd88_4_k_cu_21ee0b33_159484cute1_E
	.align		8
        /*0070*/ 	.dword	$str$25
	.align		8
        /*0078*/ 	.dword	$str$26
	.align		8
        /*0080*/ 	.dword	$str$27
	.align		8
        /*0088*/ 	.dword	$str$28


//--------------------- .text._ZN7cutlass13device_kernelINS_4gemm6kernel13GemmUniversalIN4cute5tupleIJiiiiEEENS1_10collective13CollectiveMmaINS1_35MainloopSm100TmaUmmaWarpSpecializedILi5ELi2ELi3ENS5_IJNS4_1CILi1EEESB_SB_EEEEENS5_IJNSA_ILi128EEENSA_ILi160EEESE_EEENS_12float_e4m3_tENS5_IJlSB_lEEESH_SI_NS4_8TiledMMAINS4_8MMA_AtomIJNS4_10MMA_TraitsINS4_19SM100_MMA_F8F6F4_SSEJSH_SH_fSE_SF_NS4_17integral_constantINS4_4UMMA5MajorELSP_0EEESQ_NSN_INSO_7ScaleInELSR_0EEESS_EEEEEENS4_6LayoutISC_NS5_IJNSA_ILi0EEESW_SW_EEEEENS5_IJNS4_10UnderscoreESZ_SZ_EEEEENS4_13SM90_TMA_LOADENS4_14ComposedLayoutINS4_7SwizzleILi3ELi4ELi3EEENS4_18smem_ptr_flag_bitsILi8EEENSV_INS5_IJNSA_ILi8EEESE_EEENS5_IJSE_SB_EEEEEEEvNS4_8identityES12_S1C_vS1D_EENS_8epilogue10collective18CollectiveEpilogueINS1F_23Sm100TmaWarpSpecializedILi1ELi1ELi160ELb0ELb0EEEJSG_NS5_IJNSV_ISE_SB_EENSV_ISF_SB_EEEEESH_SI_SH_SI_NS1F_6fusion15FusionCallbacksIS1J_NS1N_17LinearCombinationISH_fSH_fLNS_15FloatRoundStyleE2EEESG_S1M_JEEENS4_5SM1004TMEM4LOAD26SM100_TMEM_LOAD_32dp32b32xES12_NS13_INS14_ILi1ELi4ELi3EEES17_NSV_INS5_IJS18_NSA_ILi32EEEEEENS5_IJS1Y_SB_EEEEEEENS4_39AutoVectorizingCopyWithAssumedAlignmentILi128EEENS4_14SM90_TMA_STOREES22_S24_S24_EEEvvEEEEvNT_6ParamsE --------------------------
	.section	.text._ZN7cutlass13device_kernelINS_4gemm6kernel13GemmUniversalIN4cute5tupleIJiiiiEEENS1_10collective13CollectiveMmaINS1_35MainloopSm100TmaUmmaWarpSpecializedILi5ELi2ELi3ENS5_IJNS4_1CILi1EEESB_SB_EEEEENS5_IJNSA_ILi128EEENSA_ILi160EEESE_EEENS_12float_e4m3_tENS5_IJlSB_lEEESH_SI_NS4_8TiledMMAINS4_8MMA_AtomIJNS4_10MMA_TraitsINS4_19SM100_MMA_F8F6F4_SSEJSH_SH_fSE_SF_NS4_17integral_constantINS4_4UMMA5MajorELSP_0EEESQ_NSN_INSO_7ScaleInELSR_0EEESS_EEEEEENS4_6LayoutISC_NS5_IJNSA_ILi0EEESW_SW_EEEEENS5_IJNS4_10UnderscoreESZ_SZ_EEEEENS4_13SM90_TMA_LOADENS4_14ComposedLayoutINS4_7SwizzleILi3ELi4ELi3EEENS4_18smem_ptr_flag_bitsILi8EEENSV_INS5_IJNSA_ILi8EEESE_EEENS5_IJSE_SB_EEEEEEEvNS4_8identityES12_S1C_vS1D_EENS_8epilogue10collective18CollectiveEpilogueINS1F_23Sm100TmaWarpSpecializedILi1ELi1ELi160ELb0ELb0EEEJSG_NS5_IJNSV_ISE_SB_EENSV_ISF_SB_EEEEESH_SI_SH_SI_NS1F_6fusion15FusionCallbacksIS1J_NS1N_17LinearCombinationISH_fSH_fLNS_15FloatRoundStyleE2EEESG_S1M_JEEENS4_5SM1004TMEM4LOAD26SM100_TMEM_LOAD_32dp32b32xES12_NS13_INS14_ILi1ELi4ELi3EEES17_NSV_INS5_IJS18_NSA_ILi32EEEEEENS5_IJS1Y_SB_EEEEEEENS4_39AutoVectorizingCopyWithAssumedAlignmentILi128EEENS4_14SM90_TMA_STOREES22_S24_S24_EEEvvEEEEvNT_6ParamsE,"ax",@progbits
	.align	128
.text._ZN7cutlass13device_kernelINS_4gemm6kernel13GemmUniversalIN4cute5tupleIJiiiiEEENS1_10collective13CollectiveMmaINS1_35MainloopSm100TmaUmmaWarpSpecializedILi5ELi2ELi3ENS5_IJNS4_1CILi1EEESB_SB_EEEEENS5_IJNSA_ILi128EEENSA_ILi160EEESE_EEENS_12float_e4m3_tENS5_IJlSB_lEEESH_SI_NS4_8TiledMMAINS4_8MMA_AtomIJNS4_10MMA_TraitsINS4_19SM100_MMA_F8F6F4_SSEJSH_SH_fSE_SF_NS4_17integral_constantINS4_4UMMA5MajorELSP_0EEESQ_NSN_INSO_7ScaleInELSR_0EEESS_EEEEEENS4_6LayoutISC_NS5_IJNSA_ILi0EEESW_SW_EEEEENS5_IJNS4_10UnderscoreESZ_SZ_EEEEENS4_13SM90_TMA_LOADENS4_14ComposedLayoutINS4_7SwizzleILi3ELi4ELi3EEENS4_18smem_ptr_flag_bitsILi8EEENSV_INS5_IJNSA_ILi8EEESE_EEENS5_IJSE_SB_EEEEEEEvNS4_8identityES12_S1C_vS1D_EENS_8epilogue10collective18CollectiveEpilogueINS1F_23Sm100TmaWarpSpecializedILi1ELi1ELi160ELb0ELb0EEEJSG_NS5_IJNSV_ISE_SB_EENSV_ISF_SB_EEEEESH_SI_SH_SI_NS1F_6fusion15FusionCallbacksIS1J_NS1N_17LinearCombinationISH_fSH_fLNS_15FloatRoundStyleE2EEESG_S1M_JEEENS4_5SM1004TMEM4LOAD26SM100_TMEM_LOAD_32dp32b32xES12_NS13_INS14_ILi1ELi4ELi3EEES17_NSV_INS5_IJS18_NSA_ILi32EEEEEENS5_IJS1Y_SB_EEEEEEENS4_39AutoVectorizingCopyWithAssumedAlignmentILi128EEENS4_14SM90_TMA_STOREES22_S24_S24_EEEvvEEEEvNT_6ParamsE:
        .type           _ZN7cutlass13device_kernelINS_4gemm6kernel13GemmUniversalIN4cute5tupleIJiiiiEEENS1_10collective13CollectiveMmaINS1_35MainloopSm100TmaUmmaWarpSpecializedILi5ELi2ELi3ENS5_IJNS4_1CILi1EEESB_SB_EEEEENS5_IJNSA_ILi128EEENSA_ILi160EEESE_EEENS_12float_e4m3_tENS5_IJlSB_lEEESH_SI_NS4_8TiledMMAINS4_8MMA_AtomIJNS4_10MMA_TraitsINS4_19SM100_MMA_F8F6F4_SSEJSH_SH_fSE_SF_NS4_17integral_constantINS4_4UMMA5MajorELSP_0EEESQ_NSN_INSO_7ScaleInELSR_0EEESS_EEEEEENS4_6LayoutISC_NS5_IJNSA_ILi0EEESW_SW_EEEEENS5_IJNS4_10UnderscoreESZ_SZ_EEEEENS4_13SM90_TMA_LOADENS4_14ComposedLayoutINS4_7SwizzleILi3ELi4ELi3EEENS4_18smem_ptr_flag_bitsILi8EEENSV_INS5_IJNSA_ILi8EEESE_EEENS5_IJSE_SB_EEEEEEEvNS4_8identityES12_S1C_vS1D_EENS_8epilogue10collective18CollectiveEpilogueINS1F_23Sm100TmaWarpSpecializedILi1ELi1ELi160ELb0ELb0EEEJSG_NS5_IJNSV_ISE_SB_EENSV_ISF_SB_EEEEESH_SI_SH_SI_NS1F_6fusion15FusionCallbacksIS1J_NS1N_17LinearCombinationISH_fSH_fLNS_15FloatRoundStyleE2EEESG_S1M_JEEENS4_5SM1004TMEM4LOAD26SM100_TMEM_LOAD_32dp32b32xES12_NS13_INS14_ILi1ELi4ELi3EEES17_NSV_INS5_IJS18_NSA_ILi32EEEEEENS5_IJS1Y_SB_EEEEEEENS4_39AutoVectorizingCopyWithAssumedAlignmentILi128EEENS4_14SM90_TMA_STOREES22_S24_S24_EEEvvEEEEvNT_6ParamsE,@function
        .size           _ZN7cutlass13device_kernelINS_4gemm6kernel13GemmUniversalIN4cute5tupleIJiiiiEEENS1_10collective13CollectiveMmaINS1_35MainloopSm100TmaUmmaWarpSpecializedILi5ELi2ELi3ENS5_IJNS4_1CILi1EEESB_SB_EEEEENS5_IJNSA_ILi128EEENSA_ILi160EEESE_EEENS_12float_e4m3_tENS5_IJlSB_lEEESH_SI_NS4_8TiledMMAINS4_8MMA_AtomIJNS4_10MMA_TraitsINS4_19SM100_MMA_F8F6F4_SSEJSH_SH_fSE_SF_NS4_17integral_constantINS4_4UMMA5MajorELSP_0EEESQ_NSN_INSO_7ScaleInELSR_0EEESS_EEEEEENS4_6LayoutISC_NS5_IJNSA_ILi0EEESW_SW_EEEEENS5_IJNS4_10UnderscoreESZ_SZ_EEEEENS4_13SM90_TMA_LOADENS4_14ComposedLayoutINS4_7SwizzleILi3ELi4ELi3EEENS4_18smem_ptr_flag_bitsILi8EEENSV_INS5_IJNSA_ILi8EEESE_EEENS5_IJSE_SB_EEEEEEEvNS4_8identityES12_S1C_vS1D_EENS_8epilogue10collective18CollectiveEpilogueINS1F_23Sm100TmaWarpSpecializedILi1ELi1ELi160ELb0ELb0EEEJSG_NS5_IJNSV_ISE_SB_EENSV_ISF_SB_EEEEESH_SI_SH_SI_NS1F_6fusion15FusionCallbacksIS1J_NS1N_17LinearCombinationISH_fSH_fLNS_15FloatRoundStyleE2EEESG_S1M_JEEENS4_5SM1004TMEM4LOAD26SM100_TMEM_LOAD_32dp32b32xES12_NS13_INS14_ILi1ELi4ELi3EEES17_NSV_INS5_IJS18_NSA_ILi32EEEEEENS5_IJS1Y_SB_EEEEEEENS4_39AutoVectorizingCopyWithAssumedAlignmentILi128EEENS4_14SM90_TMA_STOREES22_S24_S24_EEEvvEEEEvNT_6ParamsE,(.L_x_132 - _ZN7cutlass13device_kernelINS_4gemm6kernel13GemmUniversalIN4cute5tupleIJiiiiEEENS1_10collective13CollectiveMmaINS1_35MainloopSm100TmaUmmaWarpSpecializedILi5ELi2ELi3ENS5_IJNS4_1CILi1EEESB_SB_EEEEENS5_IJNSA_ILi128EEENSA_ILi160EEESE_EEENS_12float_e4m3_tENS5_IJlSB_lEEESH_SI_NS4_8TiledMMAINS4_8MMA_AtomIJNS4_10MMA_TraitsINS4_19SM100_MMA_F8F6F4_SSEJSH_SH_fSE_SF_NS4_17integral_constantINS4_4UMMA5MajorELSP_0EEESQ_NSN_INSO_7ScaleInELSR_0EEESS_EEEEEENS4_6LayoutISC_NS5_IJNSA_ILi0EEESW_SW_EEEEENS5_IJNS4_10UnderscoreESZ_SZ_EEEEENS4_13SM90_TMA_LOADENS4_14ComposedLayoutINS4_7SwizzleILi3ELi4ELi3EEENS4_18smem_ptr_flag_bitsILi8EEENSV_INS5_IJNSA_ILi8EEESE_EEENS5_IJSE_SB_EEEEEEEvNS4_8identityES12_S1C_vS1D_EENS_8epilogue10collective18CollectiveEpilogueINS1F_23Sm100TmaWarpSpecializedILi1ELi1ELi160ELb0ELb0EEEJSG_NS5_IJNSV_ISE_SB_EENSV_ISF_SB_EEEEESH_SI_SH_SI_NS1F_6fusion15FusionCallbacksIS1J_NS1N_17LinearCombinationISH_fSH_fLNS_15FloatRoundStyleE2EEESG_S1M_JEEENS4_5SM1004TMEM4LOAD26SM100_TMEM_LOAD_32dp32b32xES12_NS13_INS14_ILi1ELi4ELi3EEES17_NSV_INS5_IJS18_NSA_ILi32EEEEEENS5_IJS1Y_SB_EEEEEEENS4_39AutoVectorizingCopyWithAssumedAlignmentILi128EEENS4_14SM90_TMA_STOREES22_S24_S24_EEEvvEEEEvNT_6ParamsE)
        .other          _ZN7cutlass13device_kernelINS_4gemm6kernel13GemmUniversalIN4cute5tupleIJiiiiEEENS1_10collective13CollectiveMmaINS1_35MainloopSm100TmaUmmaWarpSpecializedILi5ELi2ELi3ENS5_IJNS4_1CILi1EEESB_SB_EEEEENS5_IJNSA_ILi128EEENSA_ILi160EEESE_EEENS_12float_e4m3_tENS5_IJlSB_lEEESH_SI_NS4_8TiledMMAINS4_8MMA_AtomIJNS4_10MMA_TraitsINS4_19SM100_MMA_F8F6F4_SSEJSH_SH_fSE_SF_NS4_17integral_constantINS4_4UMMA5MajorELSP_0EEESQ_NSN_INSO_7ScaleInELSR_0EEESS_EEEEEENS4_6LayoutISC_NS5_IJNSA_ILi0EEESW_SW_EEEEENS5_IJNS4_10UnderscoreESZ_SZ_EEEEENS4_13SM90_TMA_LOADENS4_14ComposedLayoutINS4_7SwizzleILi3ELi4ELi3EEENS4_18smem_ptr_flag_bitsILi8EEENSV_INS5_IJNSA_ILi8EEESE_EEENS5_IJSE_SB_EEEEEEEvNS4_8identityES12_S1C_vS1D_EENS_8epilogue10collective18CollectiveEpilogueINS1F_23Sm100TmaWarpSpecializedILi1ELi1ELi160ELb0ELb0EEEJSG_NS5_IJNSV_ISE_SB_EENSV_ISF_SB_EEEEESH_SI_SH_SI_NS1F_6fusion15FusionCallbacksIS1J_NS1N_17LinearCombinationISH_fSH_fLNS_15FloatRoundStyleE2EEESG_S1M_JEEENS4_5SM1004TMEM4LOAD26SM100_TMEM_LOAD_32dp32b32xES12_NS13_INS14_ILi1ELi4ELi3EEES17_NSV_INS5_IJS18_NSA_ILi32EEEEEENS5_IJS1Y_SB_EEEEEEENS4_39AutoVectorizingCopyWithAssumedAlignmentILi128EEENS4_14SM90_TMA_STOREES22_S24_S24_EEEvvEEEEvNT_6ParamsE,@"STO_CUDA_ENTRY STV_DEFAULT"
_ZN7cutlass13device_kernelINS_4gemm6kernel13GemmUniversalIN4cute5tupleIJiiiiEEENS1_10collective13CollectiveMmaINS1_35MainloopSm100TmaUmmaWarpSpecializedILi5ELi2ELi3ENS5_IJNS4_1CILi1EEESB_SB_EEEEENS5_IJNSA_ILi128EEENSA_ILi160EEESE_EEENS_12float_e4m3_tENS5_IJlSB_lEEESH_SI_NS4_8TiledMMAINS4_8MMA_AtomIJNS4_10MMA_TraitsINS4_19SM100_MMA_F8F6F4_SSEJSH_SH_fSE_SF_NS4_17integral_constantINS4_4UMMA5MajorELSP_0EEESQ_NSN_INSO_7ScaleInELSR_0EEESS_EEEEEENS4_6LayoutISC_NS5_IJNSA_ILi0EEESW_SW_EEEEENS5_IJNS4_10UnderscoreESZ_SZ_EEEEENS4_13SM90_TMA_LOADENS4_14ComposedLayoutINS4_7SwizzleILi3ELi4ELi3EEENS4_18smem_ptr_flag_bitsILi8EEENSV_INS5_IJNSA_ILi8EEESE_EEENS5_IJSE_SB_EEEEEEEvNS4_8identityES12_S1C_vS1D_EENS_8epilogue10collective18CollectiveEpilogueINS1F_23Sm100TmaWarpSpecializedILi1ELi1ELi160ELb0ELb0EEEJSG_NS5_IJNSV_ISE_SB_EENSV_ISF_SB_EEEEESH_SI_SH_SI_NS1F_6fusion15FusionCallbacksIS1J_NS1N_17LinearCombinationISH_fSH_fLNS_15FloatRoundStyleE2EEESG_S1M_JEEENS4_5SM1004TMEM4LOAD26SM100_TMEM_LOAD_32dp32b32xES12_NS13_INS14_ILi1ELi4ELi3EEES17_NSV_INS5_IJS18_NSA_ILi32EEEEEENS5_IJS1Y_SB_EEEEEEENS4_39AutoVectorizingCopyWithAssumedAlignmentILi128EEENS4_14SM90_TMA_STOREES22_S24_S24_EEEvvEEEEvNT_6ParamsE:
[----:B------:R-:W1:Y:S01]  /*0000*/  LDC R1, c[0x0][0x37c] ;  /* 0x0000df00ff017b82 */ /* 0x000e620000000800 */
[----:B------:R-:W2:Y:S01]  /*0010*/  S2R R6, SR_TID.X ;  /* 0x0000000000067919 */ /* 0x000ea20000002100 */
[----:B------:R-:W3:Y:S01]  /*0020*/  LDCU.64 UR8, c[0x0][0x890] ;  /* 0x00011200ff0877ac */ /* 0x000ee20008000a00 */
[----:B-1----:R-:W-:Y:S01]  /*0030*/  VIADD R1, R1, 0xffffff88 ;  /* 0xffffff8801017836 */ /* 0x002fe20000000000 */
[----:B------:R-:W-:Y:S01]  /*0040*/  ELECT P3, URZ, PT ;  /* 0x0000000000ff782f */ /* 0x000fe20003860000 */
[----:B---3--:R-:W-:-:S04]  /*0050*/  UISETP.NE.U32.AND UP0, UPT, UR8, URZ, UPT ;  /* 0x000000ff0800728c */ /* 0x008fc8000bf05070 */
[----:B------:R-:W-:Y:S01]  /*0060*/  UISETP.NE.AND.EX UP0, UPT, UR9, URZ, UPT, UP0 ;  /* 0x000000ff0900728c */ /* 0x000fe2000bf05300 */
[----:B--2---:R-:W-:-:S05]  /*0070*/  SHF.R.U32.HI R2, RZ, 0x5, R6 ;  /* 0x00000005ff027819 */ /* 0x004fca0000011606 */
[----:B------:R-:W1:Y:S02]  /*0080*/  SHFL.IDX PT, R0, R2, RZ, 0x1f ;  /* 0x00001fff02007589 */ /* 0x000e6400000e0000 */
[----:B-1----:R-:W-:Y:S02]  /*0090*/  R2UR UR18, R0 ;  /* 0x00000000001272ca */ /* 0x002fe400000e0000 */
[----:B------:R-:W-:-:S05]  /*00a0*/  PRMT R0, RZ, 0x7610, R0 ;  /* 0x00007610ff007816 */ /* 0x000fca0000000000 */
[----:B------:R1:W-:Y:S01]  /*00b0*/  STL.S16 [R1+0x50], R0 ;  /* 0x0000500001007387 */ /* 0x0003e20000100600 */
[----:B------:R-:W-:Y:S07]  /*00c0*/  BRA.U UP0, `(.L_x_0) ;  /* 0x0000000100387547 */ /* 0x000fee000b800000 */
[----:B------:R-:W2:Y:S02]  /*00d0*/  LDCU.64 UR4, c[0x0][0x888] ;  /* 0x00011100ff0477ac */ /* 0x000ea40008000a00 */
[----:B--2---:R-:W-:-:S04]  /*00e0*/  UISETP.NE.U32.AND UP0, UPT, UR4, URZ, UPT ;  /* 0x000000ff0400728c */ /* 0x004fc8000bf05070 */
[----:B------:R-:W-:-:S09]  /*00f0*/  UISETP.NE.AND.EX UP0, UPT, UR5, URZ, UPT, UP0 ;  /* 0x000000ff0500728c */ /* 0x000fd2000bf05300 */
[----:B------:R-:W-:Y:S05]  /*0100*/  BRA.U !UP0, `(.L_x_1) ;  /* 0x0000000108187547 */ /* 0x000fea000b800000 */
[----:B------:R-:W2:Y:S01]  /*0110*/  LDC.64 R4, c[0x0][0x888] ;  /* 0x00022200ff047b82 */ /* 0x000ea20000000a00 */
[----:B------:R-:W2:Y:S02]  /*0120*/  LDCU.64 UR4, c[0x0][0x358] ;  /* 0x00006b00ff0477ac */ /* 0x000ea40008000a00 */
[----:B--2---:R2:W5:Y:S01]  /*0130*/  LDG.E R155, desc[UR4][R4.64] ;  /* 0x00000004049b7981 */ /* 0x004562000c1e1900 */
[----:B-1----:R-:W-:-:S05]  /*0140*/  HFMA2 R0, -RZ, RZ, 0, 5.9604644775390625e-08 ;  /* 0x00000001ff007431 */ /* 0x002fca00000001ff */
[----:B------:R2:W-:Y:S01]  /*0150*/  STL.S16 [R1+0x50], R0 ;  /* 0x0000500001007387 */ /* 0x0005e20000100600 */
[----:B------:R-:W-:Y:S05]  /*0160*/  BRA `(.L_x_0) ;  /* 0x0000000000107947 */ /* 0x000fea0003800000 */
.L_x_1:
[----:B-1----:R-:W-:Y:S01]  /*0170*/  HFMA2 R0, -RZ, RZ, 0, 5.9604644775390625e-08 ;  /* 0x00000001ff007431 */ /* 0x002fe200000001ff */
[----:B------:R-:W1:Y:S04]  /*0180*/  LDCU UR4, c[0x0][0x880] ;  /* 0x00011000ff0477ac */ /* 0x000e680008000800 */
[----:B------:R3:W-:Y:S01]  /*0190*/  STL.S16 [R1+0x50], R0 ;  /* 0x0000500001007387 */ /* 0x0007e20000100600 */
[----:B-1----:R-:W-:-:S07]  /*01a0*/  MOV R155, UR4 ;  /* 0x00000004009b7c02 */ /* 0x002fce0008000f00 */
.L_x_0:
[----:B------:R-:W4:Y:S02]  /*01b0*/  LDCU.64 UR4, c[0x0][0x8b0] ;  /* 0x00011600ff0477ac */ /* 0x000f240008000a00 */
[----:B----4-:R-:W-:-:S04]  /*01c0*/  UISETP.NE.U32.AND UP0, UPT, UR4, URZ, UPT ;  /* 0x000000ff0400728c */ /* 0x010fc8000bf05070 */
[----:B------:R-:W-:-:S09]  /*01d0*/  UISETP.NE.AND.EX UP0, UPT, UR5, URZ, UPT, UP0 ;  /* 0x000000ff0500728c */ /* 0x000fd2000bf05300 */
[----:B------:R-:W-:Y:S05]  /*01e0*/  BRA.U UP0, `(.L_x_2) ;  /* 0x0000000100287547 */ /* 0x000fea000b800000 */
[----:B------:R-:W4:Y:S02]  /*01f0*/  LDCU.64 UR4, c[0x0][0x8a8] ;  /* 0x00011500ff0477ac */ /* 0x000f240008000a00 */
[----:B----4-:R-:W-:-:S04]  /*0200*/  UISETP.NE.U32.AND UP0, UPT, UR4, URZ, UPT ;  /* 0x000000ff0400728c */ /* 0x010fc8000bf05070 */
[----:B------:R-:W-:-:S09]  /*0210*/  UISETP.NE.AND.EX UP0, UPT, UR5, URZ, UPT, UP0 ;  /* 0x000000ff0500728c */ /* 0x000fd2000bf05300 */
[----:B------:R-:W-:Y:S05]  /*0220*/  BRA.U !UP0, `(.L_x_3) ;  /* 0x0000000108107547 */ /* 0x000fea000b800000 */
[----:B------:R-:W4:Y:S01]  /*0230*/  LDC.64 R152, c[0x0][0x8a8] ;  /* 0x00022a00ff987b82 */ /* 0x000f220000000a00 */
[----:B------:R-:W4:Y:S02]  /*0240*/  LDCU.64 UR4, c[0x0][0x358] ;  /* 0x00006b00ff0477ac */ /* 0x000f240008000a00 */
[----:B----4-:R4:W5:Y:S01]  /*0250*/  LDG.E R152, desc[UR4][R152.64] ;  /* 0x0000000498987981 */ /* 0x010962000c1e1900 */
[----:B------:R-:W-:Y:S05]  /*0260*/  BRA `(.L_x_2) ;  /* 0x0000000000087947 */ /* 0x000fea0003800000 */
.L_x_3:
[----:B------:R-:W4:Y:S02]  /*0270*/  LDCU UR4, c[0x0][0x8a0] ;  /* 0x00011400ff0477ac */ /* 0x000f240008000800 */
[----:B----4-:R-:W-:Y:S02]  /*0280*/  MOV R152, UR4 ;  /* 0x0000000400987c02 */ /* 0x010fe40008000f00 */
.L_x_2:
[----:B------:R-:W-:Y:S01]  /*0290*/  IMAD.U32 R3, RZ, RZ, UR18 ;  /* 0x00000012ff037e24 */ /* 0x000fe2000f8e00ff */
[----:B------:R-:W-:Y:S04]  /*02a0*/  BSSY.RECONVERGENT B0, `(.L_x_4) ;  /* 0x000000c000007945 */ /* 0x000fe80003800200 */
[C---:B------:R-:W-:Y:S02]  /*02b0*/  ISETP.NE.OR P1, PT, R3.reuse, 0x1, !P3 ;  /* 0x000000010300780c */ /* 0x040fe40005f25670 */
[----:B------:R-:W-:-:S11]  /*02c0*/  ISETP.NE.OR P0, PT, R3, 0x3, !P3 ;  /* 0x000000030300780c */ /* 0x000fd60005f05670 */
[----:B------:R-:W-:Y:S05]  /*02d0*/  @P1 BRA `(.L_x_5) ;  /* 0x0000000000201947 */ /* 0x000fea0003800000 */
[----:B------:R-:W1:Y:S02]  /*02e0*/  LDCU.64 UR4, c[0x0][0x348] ;  /* 0x00006900ff0477ac */ /* 0x000e640008000a00 */
[----:B-1----:R-:W-:Y:S02]  /*02f0*/  UIADD3 UR6, UP1, UPT, UR4, 0x80, URZ ;  /* 0x0000008004067890 */ /* 0x002fe4000ff3e0ff */
[----:B------:R-:W-:Y:S02]  /*0300*/  UIADD3 UR4, UP0, UPT, UR4, 0x180, URZ ;  /* 0x0000018004047890 */ /* 0x000fe4000ff1e0ff */
[----:B------:R-:W-:Y:S02]  /*0310*/  UIADD3.X UR7, UPT, UPT, URZ, UR5, URZ, UP1, !UPT ;  /* 0x00000005ff077290 */ /* 0x000fe40008ffe4ff */
[----:B------:R-:W-:-:S07]  /*0320*/  UIADD3.X UR5, UPT, UPT, URZ, UR5, URZ, UP0, !UPT ;  /* 0x00000005ff057290 */ /* 0x000fce00087fe4ff */
[----:B------:R1:W-:Y:S02]  /*0330*/  UTMACCTL.PF [UR6] ;  /* 0x00000000060079b9 */ /* 0x0003e40008040000 */
[----:B------:R1:W-:Y:S02]  /*0340*/  UTMACCTL.PF [UR4] ;  /* 0x00000000040079b9 */ /* 0x0003e40008040000 */
[----:B-1----:R-:W-:Y:S01]  /*0350*/  NOP ;  /* 0x0000000000007918 */ /* 0x002fe20000000000 */
.L_x_5:
[----:B------:R-:W-:Y:S05]  /*0360*/  BSYNC.RECONVERGENT B0 ;  /* 0x0000000000007941 */ /* 0x000fea0003800200 */
.L_x_4:
[----:B------:R-:W-:Y:S04]  /*0370*/  BSSY.RECONVERGENT B0, `(.L_x_6) ;  /* 0x000000a000007945 */ /* 0x000fe80003800200 */
        /* <DEDUP_REMOVED lines=9> */
.L_x_7:
[----:B------:R-:W-:Y:S05]  /*0410*/  BSYNC.RECONVERGENT B0 ;  /* 0x0000000000007941 */ /* 0x000fea0003800200 */
.L_x_6:
[----:B------:R-:W1:Y:S01]  /*0420*/  LDCU.64 UR4, c[0x0][0x888] ;  /* 0x00011100ff0477ac */ /* 0x000e620008000a00 */
[----:B------:R-:W-:Y:S02]  /*0430*/  UISETP.EQ.U32.AND UP1, UPT, UR8, URZ, UPT ;  /* 0x000000ff0800728c */ /* 0x000fe4000bf22070 */
[----:B------:R-:W-:Y:S02]  /*0440*/  UPLOP3.LUT UP3, UPT, UPT, UPT, UPT, 0x80, 0x8 ;  /* 0x000000000008789c */ /* 0x000fe40003f6f070 */
[----:B-1----:R-:W-:-:S04]  /*0450*/  UISETP.NE.U32.AND UP0, UPT, UR4, URZ, UPT ;  /* 0x000000ff0400728c */ /* 0x002fc8000bf05070 */
[----:B------:R-:W-:-:S04]  /*0460*/  UISETP.NE.AND.EX UP2, UPT, UR5, URZ, UPT, UP0 ;  /* 0x000000ff0500728c */ /* 0x000fc8000bf45300 */
[----:B------:R-:W-:-:S04]  /*0470*/  UISETP.EQ.OR.EX UP4, UPT, UR9, URZ, !UP2, UP1 ;  /* 0x000000ff0900728c */ /* 0x000fc8000d782710 */
[----:B------:R-:W-:-:S05]  /*0480*/  UP2UR UR60, UPR, URZ, 0x10 ;  /* 0x00000010ff3c7883 */ /* 0x000fca0008000000 */
[----:B------:R-:W-:Y:S07]  /*0490*/  BRA.U !UP4, `(.L_x_8) ;  /* 0x000000010c207547 */ /* 0x000fee000b800000 */
[----:B------:R-:W-:Y:S01]  /*04a0*/  UISETP.NE.U32.AND UP1, UPT, UR8, URZ, UPT ;  /* 0x000000ff0800728c */ /* 0x000fe2000bf25070 */
[----:B-----5:R-:W-:Y:S01]  /*04b0*/  FSETP.NEU.AND P0, PT, R155, RZ, PT ;  /* 0x000000ff9b00720b */ /* 0x020fe20003f0d000 */
[----:B------:R-:W-:Y:S02]  /*04c0*/  USEL UR4, URZ, 0xffffffff, UP2 ;  /* 0xffffffffff047887 */ /* 0x000fe40009000000 */
[----:B------:R-:W-:-:S10]  /*04d0*/  UISETP.NE.AND.EX UP1, UPT, UR9, URZ, UPT, UP1 ;  /* 0x000000ff0900728c */ /* 0x000fd4000bf25310 */
[----:B------:R-:W-:Y:S01]  /*04e0*/  VOTEU.ANY UP0, P0 ;  /* 0x0000000000ff7886 */ /* 0x000fe20000000100 */
[----:B------:R-:W-:-:S04]  /*04f0*/  @!UP1 USEL UR4, URZ, 0xffffffff, UP0 ;  /* 0xffffffffff049887 */ /* 0x000fc80008000000 */
[----:B------:R-:W-:-:S04]  /*0500*/  ULOP3.LUT UR4, UR4, 0x1, URZ, 0xc0, !UPT ;  /* 0x0000000104047892 */ /* 0x000fc8000f8ec0ff */
[----:B------:R-:W-:-:S11]  /*0510*/  UISETP.NE.U32.AND UP3, UPT, UR4, 0x1, UPT ;  /* 0x000000010400788c */ /* 0x000fd6000bf65070 */
.L_x_8:
[----:B--23--:R-:W1:Y:S01]  /*0520*/  SHFL.IDX PT, R0, R2, RZ, 0x1f ;  /* 0x00001fff02007589 */ /* 0x00ce6200000e0000 */
[----:B------:R-:W-:-:S04]  /*0530*/  UISETP.NE.AND UP0, UPT, UR18, 0x2, UPT ;  /* 0x000000021200788c */ /* 0x000fc8000bf05270 */
[----:B------:R-:W-:Y:S01]  /*0540*/  USEL UR50, URZ, 0x1, UP0 ;  /* 0x00000001ff327887 */ /* 0x000fe20008000000 */
[----:B-1----:R-:W-:-:S13]  /*0550*/  ISETP.NE.AND P0, PT, R0, RZ, PT ;  /* 0x000000ff0000720c */ /* 0x002fda0003f05270 */
[----:B------:R-:W-:Y:S05]  /*0560*/  @P0 BRA `(.L_x_9) ;  /* 0x0000000000500947 */ /* 0x000fea0003800000 */
[----:B------:R-:W1:Y:S01]  /*0570*/  S2UR UR4, SR_CgaCtaId ;  /* 0x00000000000479c3 */ /* 0x000e620000008800 */
[----:B------:R-:W-:Y:S01]  /*0580*/  UMOV UR5, 0x400 ;  /* 0x0000040000057882 */ /* 0x000fe20000000000 */
[----:B------:R-:W-:Y:S01]  /*0590*/  UMOV UR6, 0x1 ;  /* 0x0000000100067882 */ /* 0x000fe20000000000 */
[----:B------:R-:W-:Y:S01]  /*05a0*/  ELECT P0, URZ, PT ;  /* 0x0000000000ff782f */ /* 0x000fe20003800000 */
[----:B------:R-:W-:-:S04]  /*05b0*/  UIADD3 UR6, UPT, UPT, -UR6, 0x100000, URZ ;  /* 0x0010000006067890 */ /* 0x000fc8000fffe1ff */
[----:B------:R-:W-:Y:S02]  /*05c0*/  USHF.L.U32 UR7, UR6, 0xb, URZ ;  /* 0x0000000b06077899 */ /* 0x000fe400080006ff */
[----:B------:R-:W-:Y:S02]  /*05d0*/  USHF.L.U32 UR6, UR6, 0x1, URZ ;  /* 0x0000000106067899 */ /* 0x000fe400080006ff */
[----:B-1----:R-:W-:Y:S01]  /*05e0*/  ULEA UR4, UR4, UR5, 0x18 ;  /* 0x0000000504047291 */ /* 0x002fe2000f8ec0ff */
[----:B------:R-:W1:Y:S11]  /*05f0*/  FENCE.VIEW.ASYNC.S ;  /* 0x00000000000073c6 */ /* 0x000e760000000000 */
[----:B-1----:R1:W2:Y:S01]  /*0600*/  SYNCS.EXCH.64 URZ, [UR4], UR6 ;  /* 0x0000000604ff75b2 */ /* 0x0022a20008000100 */
[----:B------:R1:W3:Y:S01]  /*0610*/  SYNCS.EXCH.64 URZ, [UR4+0x28], UR6 ;  /* 0x0000280604ff75b2 */ /* 0x0002e20008000100 */
[----:B------:R1:W1:Y:S01]  /*0620*/  SYNCS.EXCH.64 URZ, [UR4+0x8], UR6 ;  /* 0x0000080604ff75b2 */ /* 0x0002620008000100 */
[----:B------:R1:W1:Y:S01]  /*0630*/  SYNCS.EXCH.64 URZ, [UR4+0x30], UR6 ;  /* 0x0000300604ff75b2 */ /* 0x0002620008000100 */
[----:B------:R1:W1:Y:S01]  /*0640*/  SYNCS.EXCH.64 URZ, [UR4+0x10], UR6 ;  /* 0x0000100604ff75b2 */ /* 0x0002620008000100 */
[----:B------:R1:W1:Y:S01]  /*0650*/  SYNCS.EXCH.64 URZ, [UR4+0x38], UR6 ;  /* 0x0000380604ff75b2 */ /* 0x0002620008000100 */
[----:B------:R1:W1:Y:S01]  /*0660*/  SYNCS.EXCH.64 URZ, [UR4+0x18], UR6 ;  /* 0x0000180604ff75b2 */ /* 0x0002620008000100 */
[----:B------:R1:W1:Y:S01]  /*0670*/  SYNCS.EXCH.64 URZ, [UR4+0x40], UR6 ;  /* 0x0000400604ff75b2 */ /* 0x0002620008000100 */
[----:B------:R1:W1:Y:S01]  /*0680*/  SYNCS.EXCH.64 URZ, [UR4+0x20], UR6 ;  /* 0x0000200604ff75b2 */ /* 0x0002620008000100 */
[----:B------:R1:W1:Y:S01]  /*0690*/  SYNCS.EXCH.64 URZ, [UR4+0x48], UR6 ;  /* 0x0000480604ff75b2 */ /* 0x0002620008000100 */
[----:B------:R-:W-:Y:S01]  /*06a0*/  NOP ;  /* 0x0000000000007918 */ /* 0x000fe20000000000 */
.L_x_9:
[----:B------:R-:W4:Y:S01]  /*06b0*/  SHFL.IDX PT, R0, R2, RZ, 0x1f ;  /* 0x00001fff02007589 */ /* 0x000f2200000e0000 */
[----:B------:R-:W-:Y:S01]  /*06c0*/  NOP ;  /* 0x0000000000007918 */ /* 0x000fe20000000000 */
[----:B----4-:R-:W-:-:S13]  /*06d0*/  ISETP.NE.AND P0, PT, R0, 0x1, PT ;  /* 0x000000010000780c */ /* 0x010fda0003f05270 */
[----:B------:R-:W-:Y:S05]  /*06e0*/  @P0 BRA `(.L_x_10) ;  /* 0x0000000000400947 */ /* 0x000fea0003800000 */
[----:B-1----:R-:W1:Y:S01]  /*06f0*/  S2UR UR4, SR_CgaCtaId ;  /* 0x00000000000479c3 */ /* 0x002e620000008800 */
[----:B------:R-:W-:Y:S01]  /*0700*/  UMOV UR5, 0x400 ;  /* 0x0000040000057882 */ /* 0x000fe20000000000 */
[----:B------:R-:W-:Y:S01]  /*0710*/  UMOV UR8, 0x20 ;  /* 0x0000002000087882 */ /* 0x000fe20000000000 */
[----:B------:R-:W-:Y:S01]  /*0720*/  UMOV UR6, 0x80 ;  /* 0x0000008000067882 */ /* 0x000fe20000000000 */
[----:B------:R-:W-:-:S04]  /*0730*/  UIADD3 UR8, UPT, UPT, -UR8, 0x100000, URZ ;  /* 0x0010000008087890 */ /* 0x000fc8000fffe1ff */
[----:B------:R-:W-:Y:S02]  /*0740*/  USHF.L.U32 UR9, UR8, 0xb, URZ ;  /* 0x0000000b08097899 */ /* 0x000fe400080006ff */
[----:B------:R-:W-:Y:S02]  /*0750*/  USHF.L.U32 UR8, UR8, 0x1, URZ ;  /* 0x0000000108087899 */ /* 0x000fe400080006ff */
[----:B------:R-:W-:-:S04]  /*0760*/  UIADD3 UR6, UPT, UPT, -UR6, 0x100000, URZ ;  /* 0x0010000006067890 */ /* 0x000fc8000fffe1ff */
[----:B------:R-:W-:Y:S02]  /*0770*/  USHF.L.U32 UR7, UR6, 0xb, URZ ;  /* 0x0000000b06077899 */ /* 0x000fe400080006ff */
[----:B------:R-:W-:Y:S01]  /*0780*/  USHF.L.U32 UR6, UR6, 0x1, URZ ;  /* 0x0000000106067899 */ /* 0x000fe200080006ff */
[----:B------:R-:W-:Y:S01]  /*0790*/  ELECT P0, URZ, PT ;  /* 0x0000000000ff782f */ /* 0x000fe20003800000 */
[----:B-1----:R-:W-:Y:S01]  /*07a0*/  ULEA UR4, UR4, UR5, 0x18 ;  /* 0x0000000504047291 */ /* 0x002fe2000f8ec0ff */
[----:B------:R-:W1:Y:S11]  /*07b0*/  FENCE.VIEW.ASYNC.S ;  /* 0x00000000000073c6 */ /* 0x000e760000000000 */
[----:B-1----:R4:W1:Y:S01]  /*07c0*/  SYNCS.EXCH.64 URZ, [UR4+0x50], UR8 ;  /* 0x0000500804ff75b2 */ /* 0x0028620008000100 */
[----:B------:R4:W1:Y:S02]  /*07d0*/  SYNCS.EXCH.64 URZ, [UR4+0x58], UR6 ;  /* 0x0000580604ff75b2 */ /* 0x0008640008000100 */
[----:B----4-:R-:W-:Y:S01]  /*07e0*/  NOP ;  /* 0x0000000000007918 */ /* 0x010fe20000000000 */
.L_x_10:
[----:B------:R-:W4:Y:S01]  /*07f0*/  SHFL.IDX PT, R0, R2, RZ, 0x1f ;  /* 0x00001fff02007589 */ /* 0x000f2200000e0000 */
[----:B------:R-:W-:Y:S01]  /*0800*/  NOP ;  /* 0x0000000000007918 */ /* 0x000fe20000000000 */
[----:B----4-:R-:W-:-:S13]  /*0810*/  ISETP.NE.AND P0, PT, R0, 0x3, PT ;  /* 0x000000030000780c */ /* 0x010fda0003f05270 */
[----:B------:R-:W-:Y:S05]  /*0820*/  @P0 BRA `(.L_x_11) ;  /* 0x0000000000300947 */ /* 0x000fea0003800000 */
[----:B-1----:R-:W1:Y:S01]  /*0830*/  S2UR UR6, SR_CgaCtaId ;  /* 0x00000000000679c3 */ /* 0x002e620000008800 */
[----:B------:R-:W-:Y:S01]  /*0840*/  UMOV UR4, 0x400 ;  /* 0x0000040000047882 */ /* 0x000fe20000000000 */
[----:B------:R-:W-:Y:S01]  /*0850*/  UMOV UR5, 0x20 ;  /* 0x0000002000057882 */ /* 0x000fe20000000000 */
[----:B------:R-:W-:Y:S01]  /*0860*/  ELECT P0, URZ, PT ;  /* 0x0000000000ff782f */ /* 0x000fe20003800000 */
[----:B-1----:R-:W-:Y:S02]  /*0870*/  ULEA UR6, UR6, UR4, 0x18 ;  /* 0x0000000406067291 */ /* 0x002fe4000f8ec0ff */
[----:B------:R-:W-:-:S04]  /*0880*/  UIADD3 UR4, UPT, UPT, -UR5, 0x100000, URZ ;  /* 0x0010000005047890 */ /* 0x000fc8000fffe1ff */
[----:B------:R-:W-:Y:S02]  /*0890*/  USHF.L.U32 UR5, UR4, 0xb, URZ ;  /* 0x0000000b04057899 */ /* 0x000fe400080006ff */
[----:B------:R-:W-:Y:S01]  /*08a0*/  USHF.L.U32 UR4, UR4, 0x1, URZ ;  /* 0x0000000104047899 */ /* 0x000fe200080006ff */
[----:B------:R-:W1:Y:S11]  /*08b0*/  FENCE.VIEW.ASYNC.S ;  /* 0x00000000000073c6 */ /* 0x000e760000000000 */
[----:B-1----:R4:W1:Y:S01]  /*08c0*/  SYNCS.EXCH.64 URZ, [UR6+0x60], UR4 ;  /* 0x0000600406ff75b2 */ /* 0x0028620008000100 */
[----:B------:R4:W1:Y:S02]  /*08d0*/  SYNCS.EXCH.64 URZ, [UR6+0x68], UR4 ;  /* 0x0000680406ff75b2 */ /* 0x0008640008000100 */
[----:B----4-:R-:W-:Y:S01]  /*08e0*/  NOP ;  /* 0x0000000000007918 */ /* 0x010fe20000000000 */
.L_x_11:
[----:B------:R-:W4:Y:S01]  /*08f0*/  SHFL.IDX PT, R0, R2, RZ, 0x1f ;  /* 0x00001fff02007589 */ /* 0x000f2200000e0000 */
[----:B------:R-:W-:Y:S01]  /*0900*/  NOP ;  /* 0x0000000000007918 */ /* 0x000fe20000000000 */
[----:B----4-:R-:W-:-:S13]  /*0910*/  ISETP.NE.AND P0, PT, R0, 0x4, PT ;  /* 0x000000040000780c */ /* 0x010fda0003f05270 */
[----:B------:R-:W-:Y:S05]  /*0920*/  @P0 BRA `(.L_x_12) ;  /* 0x00000000004c0947 */ /* 0x000fea0003800000 */
[----:B-1----:R-:W1:Y:S01]  /*0930*/  S2UR UR6, SR_CgaCtaId ;  /* 0x00000000000679c3 */ /* 0x002e620000008800 */
[----:B------:R-:W-:Y:S01]  /*0940*/  UMOV UR4, 0x100 ;  /* 0x0000010000047882 */ /* 0x000fe20000000000 */
[----:B------:R-:W-:Y:S01]  /*0950*/  UMOV UR5, 0x400 ;  /* 0x0000040000057882 */ /* 0x000fe20000000000 */
[----:B------:R-:W-:Y:S01]  /*0960*/  USEL UR4, UR4, 0xe0, UP3 ;  /* 0x000000e004047887 */ /* 0x000fe20009800000 */
[----:B------:R-:W-:Y:S01]  /*0970*/  UMOV UR8, 0x1 ;  /* 0x0000000100087882 */ /* 0x000fe20000000000 */
[----:B------:R-:W-:Y:S01]  /*0980*/  ELECT P0, URZ, PT ;  /* 0x0000000000ff782f */ /* 0x000fe20003800000 */
[----:B------:R-:W-:-:S04]  /*0990*/  UIADD3 UR8, UPT, UPT, -UR8, 0x100000, URZ ;  /* 0x0010000008087890 */ /* 0x000fc8000fffe1ff */
[----:B------:R-:W-:Y:S02]  /*09a0*/  USHF.L.U32 UR9, UR8, 0xb, URZ ;  /* 0x0000000b08097899 */ /* 0x000fe400080006ff */
[----:B------:R-:W-:Y:S02]  /*09b0*/  USHF.L.U32 UR8, UR8, 0x1, URZ ;  /* 0x0000000108087899 */ /* 0x000fe400080006ff */
[----:B-1----:R-:W-:Y:S02]  /*09c0*/  ULEA UR6, UR6, UR5, 0x18 ;  /* 0x0000000506067291 */ /* 0x002fe4000f8ec0ff */
[----:B------:R-:W-:-:S04]  /*09d0*/  UIADD3 UR4, UPT, UPT, -UR4, 0x100000, URZ ;  /* 0x0010000004047890 */ /* 0x000fc8000fffe1ff */
[----:B------:R-:W-:Y:S02]  /*09e0*/  USHF.L.U32 UR5, UR4, 0xb, URZ ;  /* 0x0000000b04057899 */ /* 0x000fe400080006ff */
[----:B------:R-:W-:Y:S01]  /*09f0*/  USHF.L.U32 UR4, UR4, 0x1, URZ ;  /* 0x0000000104047899 */ /* 0x000fe200080006ff */
[----:B------:R-:W1:Y:S03]  /*0a00*/  FENCE.VIEW.ASYNC.S ;  /* 0x00000000000073c6 */ /* 0x000e660000000000 */
[----:B-1----:R4:W1:Y:S08]  /*0a10*/  SYNCS.EXCH.64 URZ, [UR6+0x70], UR8 ;  /* 0x0000700806ff75b2 */ /* 0x0028700008000100 */
[----:B------:R4:W1:Y:S01]  /*0a20*/  SYNCS.EXCH.64 URZ, [UR6+0x80], UR4 ;  /* 0x0000800406ff75b2 */ /* 0x0008620008000100 */
[----:B------:R4:W1:Y:S01]  /*0a30*/  SYNCS.EXCH.64 URZ, [UR6+0x78], UR8 ;  /* 0x0000780806ff75b2 */ /* 0x0008620008000100 */
[----:B------:R4:W1:Y:S02]  /*0a40*/  SYNCS.EXCH.64 URZ, [UR6+0x88], UR4 ;  /* 0x0000880406ff75b2 */ /* 0x0008640008000100 */
[----:B----4-:R-:W-:Y:S01]  /*0a50*/  NOP ;  /* 0x0000000000007918 */ /* 0x010fe20000000000 */
.L_x_12:
        /* <DEDUP_REMOVED lines=18> */
[----:B------:R4:W1:Y:S01]  /*0b80*/  SYNCS.EXCH.64 URZ, [UR4+0xa8], UR6 ;  /* 0x0000a80604ff75b2 */ /* 0x0008620008000100 */
[----:B------:R4:W1:Y:S01]  /*0b90*/  SYNCS.EXCH.64 URZ, [UR4+0x98], UR8 ;  /* 0x0000980804ff75b2 */ /* 0x0008620008000100 */
[----:B------:R4:W1:Y:S01]  /*0ba0*/  SYNCS.EXCH.64 URZ, [UR4+0xb0], UR6 ;  /* 0x0000b00604ff75b2 */ /* 0x0008620008000100 */
[----:B------:R4:W1:Y:S01]  /*0bb0*/  SYNCS.EXCH.64 URZ, [UR4+0xa0], UR8 ;  /* 0x0000a00804ff75b2 */ /* 0x0008620008000100 */
[----:B------:R4:W1:Y:S02]  /*0bc0*/  SYNCS.EXCH.64 URZ, [UR4+0xb8], UR6 ;  /* 0x0000b80604ff75b2 */ /* 0x0008640008000100 */
[----:B----4-:R-:W-:Y:S01]  /*0bd0*/  NOP ;  /* 0x0000000000007918 */ /* 0x010fe20000000000 */
.L_x_13:
[----:B------:R-:W4:Y:S01]  /*0be0*/  SHFL.IDX PT, R2, R2, RZ, 0x1f ;  /* 0x00001fff02027589 */ /* 0x000f2200000e0000 */
[----:B------:R-:W1:Y:S01]  /*0bf0*/  S2UR UR46, SR_CTAID.X ;  /* 0x00000000002e79c3 */ /* 0x000e620000002500 */
[----:B------:R-:W-:-:S07]  /*0c00*/  NOP ;  /* 0x0000000000007918 */ /* 0x000fce0000000000 */
[----:B------:R-:W1:Y:S01]  /*0c10*/  S2UR UR47, SR_CTAID.Y ;  /* 0x00000000002f79c3 */ /* 0x000e620000002600 */
[----:B----4-:R-:W-:-:S13]  /*0c20*/  ISETP.NE.AND P0, PT, R2, 0x3, PT ;  /* 0x000000030200780c */ /* 0x010fda0003f05270 */
[----:B-1----:R-:W-:Y:S05]  /*0c30*/  @P0 BRA `(.L_x_14) ;  /* 0x0000000000380947 */ /* 0x002fea0003800000 */
        /* <DEDUP_REMOVED lines=9> */
[----:B-1----:R1:W4:Y:S01]  /*0cd0*/  SYNCS.EXCH.64 URZ, [UR4+0xc0], UR6 ;  /* 0x0000c00604ff75b2 */ /* 0x0023220008000100 */
[----:B------:R1:W1:Y:S01]  /*0ce0*/  SYNCS.EXCH.64 URZ, [UR4+0xd0], UR6 ;  /* 0x0000d00604ff75b2 */ /* 0x0002620008000100 */
[----:B------:R1:W1:Y:S01]  /*0cf0*/  SYNCS.EXCH.64 URZ, [UR4+0xc8], UR6 ;  /* 0x0000c80604ff75b2 */ /* 0x0002620008000100 */
[----:B------:R1:W1:Y:S01]  /*0d00*/  SYNCS.EXCH.64 URZ, [UR4+0xd8], UR6 ;  /* 0x0000d80604ff75b2 */ /* 0x0002620008000100 */
[----:B------:R-:W-:Y:S01]  /*0d10*/  NOP ;  /* 0x0000000000007918 */ /* 0x000fe20000000000 */
.L_x_14:
[----:B------:R-:W-:-:S05]  /*0d20*/  CS2R.32 R2, SR_CgaSize ;  /* 0x0000000000027805 */ /* 0x000fca0000008a00 */
[----:B------:R-:W-:-:S05]  /*0d30*/  IMAD R2, R2, -0xa0, RZ ;  /* 0xffffff6002027824 */ /* 0x000fca00078e02ff */
[----:B------:R-:W-:-:S14]  /*0d40*/  R2UR UR5, R2 ;  /* 0x00000000020572ca */ /* 0x000fdc00000e0000 */
[----:B------:R-:W2:Y:S01]  /*0d50*/  LDCU UR5, c[0x0][UR5+0x2b0] ;  /* 0x00005600050577ac */ /* 0x000ea20008000800 */
[----:B------:R-:W-:Y:S01]  /*0d60*/  I2FP.F32.U32 R2, UR46 ;  /* 0x0000002e00027c45 */ /* 0x000fe20008201000 */
[----:B------:R-:W-:Y:S01]  /*0d70*/  NOP ;  /* 0x0000000000007918 */ /* 0x000fe20000000000 */
[----:B------:R-:W-:Y:S02]  /*0d80*/  I2FP.F32.U32 R0, UR47 ;  /* 0x0000002f00007c45 */ /* 0x000fe40008201000 */
[----:B------:R-:W-:-:S06]  /*0d90*/  RPCMOV.32 Rpc.LO, R2 ;  /* 0x0000000200007352 */ /* 0x000fcc0000000000 */
[----:B------:R-:W-:-:S05]  /*0da0*/  CS2R.32 R2, SR_CgaSize ;  /* 0x0000000000027805 */ /* 0x000fca0000008a00 */
[----:B------:R-:W-:-:S05]  /*0db0*/  IMAD R2, R2, -0xa0, RZ ;  /* 0xffffff6002027824 */ /* 0x000fca00078e02ff */
[----:B-1----:R-:W-:Y:S02]  /*0dc0*/  R2UR UR4, R2 ;  /* 0x00000000020472ca */ /* 0x002fe400000e0000 */
[----:B------:R-:W-:-:S12]  /*0dd0*/  RPCMOV.32 R2, Rpc.LO ;  /* 0x0000000000027353 */ /* 0x000fd80000000000 */
[----:B------:R-:W1:Y:S01]  /*0de0*/  LDCU UR4, c[0x0][UR4+0x2b4] ;  /* 0x00005680040477ac */ /* 0x000e620008000800 */
[----:B------:R-:W1:Y:S01]  /*0df0*/  S2UR UR36, SR_CTAID.Z ;  /* 0x00000000002479c3 */ /* 0x000e620000002700 */
[----:B------:R-:W3:Y:S01]  /*0e00*/  LDCU UR19, c[0x0][0xb24] ;  /* 0x00016480ff1377ac */ /* 0x000ee20008000800 */
[----:B------:R-:W-:-:S06]  /*0e10*/  RPCMOV.32 Rpc.LO, R2 ;  /* 0x0000000200007352 */ /* 0x000fcc0000000000 */
[----:B------:R-:W-:-:S05]  /*0e20*/  CS2R.32 R2, SR_CgaSize ;  /* 0x0000000000027805 */ /* 0x000fca0000008a00 */
[----:B------:R-:W-:-:S05]  /*0e30*/  IMAD R2, R2, -0xa0, RZ ;  /* 0xffffff6002027824 */ /* 0x000fca00078e02ff */
[----:B------:R-:W-:Y:S02]  /*0e40*/  R2UR UR59, R2 ;  /* 0x00000000023b72ca */ /* 0x000fe400000e0000 */
[----:B------:R-:W-:-:S12]  /*0e50*/  RPCMOV.32 R2, Rpc.LO ;  /* 0x0000000000027353 */ /* 0x000fd80000000000 */
[----:B------:R-:W4:Y:S01]  /*0e60*/  LDCU UR59, c[0x0][UR59+0x2a0] ;  /* 0x000054003b3b77ac */ /* 0x000f220008000800 */
[----:B------:R-:W-:-:S06]  /*0e70*/  RPCMOV.32 Rpc.LO, R2 ;  /* 0x0000000200007352 */ /* 0x000fcc0000000000 */
[----:B------:R-:W-:-:S05]  /*0e80*/  CS2R.32 R2, SR_CgaSize ;  /* 0x0000000000027805 */ /* 0x000fca0000008a00 */
[----:B------:R-:W-:-:S05]  /*0e90*/  IMAD R2, R2, -0xa0, RZ ;  /* 0xffffff6002027824 */ /* 0x000fca00078e02ff */
[----:B------:R-:W-:Y:S02]  /*0ea0*/  R2UR UR58, R2 ;  /* 0x00000000023a72ca */ /* 0x000fe400000e0000 */
[----:B------:R-:W-:-:S12]  /*0eb0*/  RPCMOV.32 R2, Rpc.LO ;  /* 0x0000000000027353 */ /* 0x000fd80000000000 */
[----:B------:R-:W4:Y:S01]  /*0ec0*/  LDCU UR58, c[0x0][UR58+0x2a4] ;  /* 0x000054803a3a77ac */ /* 0x000f220008000800 */
[----:B--2---:R-:W-:Y:S01]  /*0ed0*/  FMUL R2, R2, UR5 ;  /* 0x0000000502027c20 */ /* 0x004fe20008400000 */
[----:B-1----:R-:W-:-:S05]  /*0ee0*/  FMUL R0, R0, UR4 ;  /* 0x0000000400007c20 */ /* 0x002fca0008400000 */
[----:B------:R-:W1:Y:S01]  /*0ef0*/  F2I.U32.TRUNC.NTZ R2, R2 ;  /* 0x0000000200027305 */ /* 0x000e62000020f000 */
[----:B---3--:R-:W-:-:S07]  /*0f00*/  UISETP.GE.AND UP0, UPT, UR19, 0x1, UPT ;  /* 0x000000011300788c */ /* 0x008fce000bf06270 */
[----:B------:R-:W2:Y:S01]  /*0f10*/  F2I.U32.TRUNC.NTZ R0, R0 ;  /* 0x0000000000007305 */ /* 0x000ea2000020f000 */
[----:B-1----:R-:W-:Y:S02]  /*0f20*/  R2UR UR4, R2 ;  /* 0x00000000020472ca */ /* 0x002fe400000e0000 */
[----:B--2---:R-:W-:-:S11]  /*0f30*/  R2UR UR6, R0 ;  /* 0x00000000000672ca */ /* 0x004fd600000e0000 */
[----:B------:R-:W-:-:S04]  /*0f40*/  UIADD3 UR5, UPT, UPT, -UR4, URZ, URZ ;  /* 0x000000ff04057290 */ /* 0x000fc8000fffe1ff */
[----:B----4-:R-:W-:Y:S02]  /*0f50*/  UIMAD UR59, UR59, UR5, UR46 ;  /* 0x000000053b3b72a4 */ /* 0x010fe4000f8e022e */
[----:B------:R-:W-:-:S04]  /*0f60*/  UIADD3 UR4, UPT, UPT, -UR6, URZ, URZ ;  /* 0x000000ff06047290 */ /* 0x000fc8000fffe1ff */
[----:B------:R-:W-:Y:S01]  /*0f70*/  UIMAD UR58, UR58, UR4, UR47 ;  /* 0x000000043a3a72a4 */ /* 0x000fe2000f8e022f */
[----:B------:R-:W-:Y:S06]  /*0f80*/  BAR.SYNC.DEFER_BLOCKING 0x0 ;  /* 0x0000000000007b1d */ /* 0x000fec0000010000 */
[----:B------:R-:W-:Y:S05]  /*0f90*/  BRA.U !UP0, `(.L_x_15) ;  /* 0x0000000108d47547 */ /* 0x000fea000b800000 */
[----:B------:R-:W1:Y:S01]  /*0fa0*/  LDCU.128 UR20, c[0x0][0xb10] ;  /* 0x00016200ff1477ac */ /* 0x000e620008000c00 */
[----:B------:R-:W2:Y:S01]  /*0fb0*/  LDCU UR6, c[0x0][0x370] ;  /* 0x00006e00ff0677ac */ /* 0x000ea20008000800 */
[----:B------:R-:W3:Y:S01]  /*0fc0*/  LDCU UR4, c[0x0][0x374] ;  /* 0x00006e80ff0477ac */ /* 0x000ee20008000800 */
[----:B------:R-:W4:Y:S01]  /*0fd0*/  LDCU UR24, c[0x0][0xb0c] ;  /* 0x00016180ff1877ac */ /* 0x000f220008000800 */
[----:B------:R-:W4:Y:S01]  /*0fe0*/  LDCU UR5, c[0x0][0xb20] ;  /* 0x00016400ff0577ac */ /* 0x000f220008000800 */
[----:B------:R-:W4:Y:S01]  /*0ff0*/  LDCU.64 UR16, c[0x0][0xb28] ;  /* 0x00016500ff1077ac */ /* 0x000f220008000a00 */
[----:B-1----:R-:W-:Y:S02]  /*1000*/  UISETP.NE.AND UP0, UPT, UR22, 0x1, UPT ;  /* 0x000000011600788c */ /* 0x002fe4000bf05270 */
[----:B---3--:R-:W-:Y:S02]  /*1010*/  UIMAD.WIDE.U32 UR8, UR4, UR23, URZ ;  /* 0x00000017040872a5 */ /* 0x008fe4000f8e00ff */
[----:B--2---:R-:W-:-:S02]  /*1020*/  UIMAD.WIDE.U32 UR10, UR6, UR20, URZ ;  /* 0x00000014060a72a5 */ /* 0x004fc4000f8e00ff */
[----:B----4-:R-:W-:Y:S02]  /*1030*/  UISETP.NE.AND UP1, UPT, UR24, 0x1, UPT ;  /* 0x000000011800788c */ /* 0x010fe4000bf25270 */
[----:B------:R-:W-:Y:S01]  /*1040*/  UISETP.NE.AND UP4, UPT, UR19, 0x1, UPT ;  /* 0x000000011300788c */ /* 0x000fe2000bf85270 */
[----:B------:R-:W-:Y:S02]  /*1050*/  UMOV UR8, UR9 ;  /* 0x0000000900087c82 */ /* 0x000fe40008000000 */
[----:B------:R-:W-:Y:S01]  /*1060*/  UMOV UR10, UR11 ;  /* 0x0000000b000a7c82 */ /* 0x000fe20008000000 */
[----:B------:R-:W-:Y:S02]  /*1070*/  @UP0 USHF.R.U32.HI UR4, URZ, UR5, UR8 ;  /* 0x00000005ff040299 */ /* 0x000fe40008011608 */
[----:B------:R-:W-:Y:S02]  /*1080*/  UIMAD.WIDE.U32 UR12, UR47, UR23, URZ ;  /* 0x000000172f0c72a5 */ /* 0x000fe4000f8e00ff */
[----:B------:R-:W-:-:S02]  /*1090*/  UIMAD.WIDE.U32 UR8, UR4, UR16, URZ ;  /* 0x00000010040872a5 */ /* 0x000fc4000f8e00ff */
[----:B------:R-:W-:Y:S02]  /*10a0*/  @UP1 USHF.R.U32.HI UR6, URZ, UR21, UR10 ;  /* 0x00000015ff061299 */ /* 0x000fe4000801160a */
[----:B------:R-:W-:Y:S02]  /*10b0*/  UIMAD.WIDE.U32 UR14, UR46, UR20, URZ ;  /* 0x000000142e0e72a5 */ /* 0x000fe4000f8e00ff */
[----:B------:R-:W-:Y:S01]  /*10c0*/  UIMAD.WIDE.U32 UR10, UR6, UR16, URZ ;  /* 0x00000010060a72a5 */ /* 0x000fe2000f8e00ff */
[----:B------:R-:W-:Y:S01]  /*10d0*/  UMOV UR12, UR13 ;  /* 0x0000000d000c7c82 */ /* 0x000fe20008000000 */
[----:B------:R-:W-:Y:S01]  /*10e0*/  UMOV UR8, UR9 ;  /* 0x0000000900087c82 */ /* 0x000fe20008000000 */
[----:B------:R-:W-:Y:S02]  /*10f0*/  USHF.R.U32.HI UR12, URZ, UR5, UR12 ;  /* 0x00000005ff0c7299 */ /* 0x000fe4000801160c */
[----:B------:R-:W-:Y:S01]  /*1100*/  @UP4 USHF.R.U32.HI UR4, URZ, UR17, UR8 ;  /* 0x00000011ff044299 */ /* 0x000fe20008011608 */
[----:B------:R-:W-:Y:S01]  /*1110*/  UMOV UR14, UR15 ;  /* 0x0000000f000e7c82 */ /* 0x000fe20008000000 */
[----:B------:R-:W-:Y:S01]  /*1120*/  UMOV UR10, UR11 ;  /* 0x0000000b000a7c82 */ /* 0x000fe20008000000 */
[----:B------:R-:W-:-:S02]  /*1130*/  USHF.R.U32.HI UR14, URZ, UR21, UR14 ;  /* 0x00000015ff0e7299 */ /* 0x000fc4000801160e */
[----:B------:R-:W-:Y:S02]  /*1140*/  USEL UR5, UR47, UR12, !UP0 ;  /* 0x0000000c2f057287 */ /* 0x000fe4000c000000 */
[----:B------:R-:W-:Y:S02]  /*1150*/  @UP4 USHF.R.U32.HI UR6, URZ, UR17, UR10 ;  /* 0x00000011ff064299 */ /* 0x000fe4000801160a */
[----:B------:R-:W-:Y:S02]  /*1160*/  UIMAD UR7, UR4, UR19, URZ ;  /* 0x00000013040772a4 */ /* 0x000fe4000f8e02ff */
[----:B------:R-:W-:Y:S02]  /*1170*/  USEL UR4, UR46, UR14, !UP1 ;  /* 0x0000000e2e047287 */ /* 0x000fe4000c800000 */
[----:B------:R-:W-:Y:S02]  /*1180*/  UIMAD UR10, UR6, UR19, URZ ;  /* 0x00000013060a72a4 */ /* 0x000fe4000f8e02ff */
[----:B------:R-:W-:-:S02]  /*1190*/  UISETP.GE.AND UP0, UPT, UR5, UR7, UPT ;  /* 0x000000070500728c */ /* 0x000fc4000bf06270 */
[----:B------:R-:W-:Y:S02]  /*11a0*/  UIMAD.WIDE.U32 UR8, UR5, UR16, URZ ;  /* 0x00000010050872a5 */ /* 0x000fe4000f8e00ff */
[----:B------:R-:W-:Y:S02]  /*11b0*/  UISETP.GE.OR UP0, UPT, UR4, UR10, UP0 ;  /* 0x0000000a0400728c */ /* 0x000fe40008706670 */
[----:B------:R-:W-:Y:S02]  /*11c0*/  UIMAD.WIDE.U32 UR10, UR4, UR16, URZ ;  /* 0x00000010040a72a5 */ /* 0x000fe4000f8e00ff */
[----:B------:R-:W-:Y:S01]  /*11d0*/  UIADD3 UR10, UPT, UPT, -UR4, URZ, URZ ;  /* 0x000000ff040a7290 */ /* 0x000fe2000fffe1ff */
[----:B------:R-:W-:Y:S01]  /*11e0*/  UMOV UR8, UR9 ;  /* 0x0000000900087c82 */ /* 0x000fe20008000000 */
[----:B------:R-:W-:Y:S02]  /*11f0*/  UIADD3 UR9, UPT, UPT, -UR5, URZ, URZ ;  /* 0x000000ff05097290 */ /* 0x000fe4000fffe1ff */
[----:B------:R-:W-:-:S03]  /*1200*/  USHF.R.U32.HI UR8, URZ, UR17, UR8 ;  /* 0x00000011ff087299 */ /* 0x000fc60008011608 */
[----:B------:R-:W-:Y:S01]  /*1210*/  @!UP0 UMOV UR7, UR11 ;  /* 0x0000000b00078c82 */ /* 0x000fe20008000000 */
[----:B------:R-:W-:Y:S02]  /*1220*/  UIMAD UR47, UR22, UR9, UR47 ;  /* 0x00000009162f72a4 */ /* 0x000fe4000f8e022f */
[----:B------:R-:W-:Y:S02]  /*1230*/  USEL UR8, UR5, UR8, !UP4 ;  /* 0x0000000805087287 */ /* 0x000fe4000e000000 */
[----:B------:R-:W-:Y:S02]  /*1240*/  @!UP0 USHF.R.U32.HI UR7, URZ, UR17, UR7 ;  /* 0x00000011ff078299 */ /* 0x000fe40008011607 */
[----:B------:R-:W-:Y:S02]  /*1250*/  UIADD3 UR9, UPT, UPT, -UR8, URZ, URZ ;  /* 0x000000ff08097290 */ /* 0x000fe4000fffe1ff */
[----:B------:R-:W-:Y:S02]  /*1260*/  @!UP0 USEL UR7, UR4, UR7, !UP4 ;  /* 0x0000000704078287 */ /* 0x000fe4000e000000 */
[----:B------:R-:W-:-:S02]  /*1270*/  UIMAD UR9, UR19, UR9, UR5 ;  /* 0x00000009130972a4 */ /* 0x000fc4000f8e0205 */
[----:B------:R-:W-:Y:S02]  /*1280*/  @!UP0 UIADD3 UR8, UPT, UPT, UR8, -UR7, URZ ;  /* 0x8000000708088290 */ /* 0x000fe4000fffe0ff */
[----:B------:R-:W-:Y:S02]  /*1290*/  @!UP0 UIMAD UR7, UR9, UR6, UR7 ;  /* 0x00000006090782a4 */ /* 0x000fe4000f8e0207 */
[----:B------:R-:W-:Y:S02]  /*12a0*/  @!UP0 UIMAD UR5, UR8, UR19, UR4 ;  /* 0x00000013080582a4 */ /* 0x000fe4000f8e0204 */
[----:B------:R-:W-:Y:S02]  /*12b0*/  UIMAD UR6, UR24, UR10, UR46 ;  /* 0x0000000a180672a4 */ /* 0x000fe4000f8e022e */
[----:B------:R-:W-:Y:S01]  /*12c0*/  UIMAD UR47, UR5, UR22, UR47 ;  /* 0x00000016052f72a4 */ /* 0x000fe2000f8e022f */
[----:B------:R-:W-:Y:S02]  /*12d0*/  @!UP0 UMOV UR4, UR7 ;  /* 0x0000000700048c82 */ /* 0x000fe40008000000 */
[----:B------:R-:W-:-:S12]  /*12e0*/  UIMAD UR46, UR4, UR24, UR6 ;  /* 0x00000018042e72a4 */ /* 0x000fd8000f8e0206 */
.L_x_15:
[----:B------:R-:W1:Y:S01]  /*12f0*/  LDCU UR4, c[0x0][0xb30] ;  /* 0x00016600ff0477ac */ /* 0x000e620008000800 */
[----:B------:R-:W2:Y:S01]  /*1300*/  S2UR UR5, SR_CgaCtaId ;  /* 0x00000000000579c3 */ /* 0x000ea20000008800 */
[----:B-1----:R-:W-:-:S09]  /*1310*/  UISETP.NE.AND UP0, UPT, UR4, 0x1, UPT ;  /* 0x000000010400788c */ /* 0x002fd2000bf05270 */
[----:B--2---:R-:W-:Y:S05]  /*1320*/  BRA.U UP0, `(.L_x_16) ;  /* 0x0000000100447547 */ /* 0x004fea000b800000 */
[----:B------:R-:W1:Y:S01]  /*1330*/  LDCU.128 UR12, c[0x0][0xb10] ;  /* 0x00016200ff0c77ac */ /* 0x000e620008000c00 */
[----:B------:R-:W2:Y:S01]  /*1340*/  LDCU UR10, c[0x0][0xb0c] ;  /* 0x00016180ff0a77ac */ /* 0x000ea20008000800 */
[----:B------:R-:W3:Y:S01]  /*1350*/  LDCU UR4, c[0x0][0xb20] ;  /* 0x00016400ff0477ac */ /* 0x000ee20008000800 */
[----:B-1----:R-:W-:Y:S02]  /*1360*/  UIMAD.WIDE.U32 UR8, UR46, UR12, URZ ;  /* 0x0000000c2e0872a5 */ /* 0x002fe4000f8e00ff */
[----:B------:R-:W-:Y:S02]  /*1370*/  UIMAD.WIDE.U32 UR6, UR47, UR15, URZ ;  /* 0x0000000f2f0672a5 */ /* 0x000fe4000f8e00ff */
[----:B--2---:R-:W-:Y:S02]  /*1380*/  UISETP.NE.AND UP1, UPT, UR10, 0x1, UPT ;  /* 0x000000010a00788c */ /* 0x004fe4000bf25270 */
[----:B------:R-:W-:Y:S01]  /*1390*/  UISETP.NE.AND UP0, UPT, UR14, 0x1, UPT ;  /* 0x000000010e00788c */ /* 0x000fe2000bf05270 */
[----:B------:R-:W-:-:S02]  /*13a0*/  UMOV UR8, UR9 ;  /* 0x0000000900087c82 */ /* 0x000fc40008000000 */
[----:B------:R-:W-:Y:S01]  /*13b0*/  UMOV UR6, UR7 ;  /* 0x0000000700067c82 */ /* 0x000fe20008000000 */
[----:B------:R-:W-:Y:S02]  /*13c0*/  USHF.R.U32.HI UR8, URZ, UR13, UR8 ;  /* 0x0000000dff087299 */ /* 0x000fe40008011608 */
[----:B---3--:R-:W-:Y:S02]  /*13d0*/  USHF.R.U32.HI UR4, URZ, UR4, UR6 ;  /* 0x00000004ff047299 */ /* 0x008fe40008011606 */
[----:B------:R-:W-:Y:S02]  /*13e0*/  USEL UR6, UR46, UR8, !UP1 ;  /* 0x000000082e067287 */ /* 0x000fe4000c800000 */
[----:B------:R-:W-:-:S04]  /*13f0*/  USEL UR4, UR47, UR4, !UP0 ;  /* 0x000000042f047287 */ /* 0x000fc8000c000000 */
[----:B------:R-:W-:Y:S02]  /*1400*/  UIADD3 UR7, UPT, UPT, UR6, -UR4, URZ ;  /* 0x8000000406077290 */ /* 0x000fe4000fffe0ff */
[----:B------:R-:W-:Y:S02]  /*1410*/  UIADD3 UR4, UPT, UPT, -UR6, UR4, URZ ;  /* 0x0000000406047290 */ /* 0x000fe4000fffe1ff */
[----:B------:R-:W-:Y:S02]  /*1420*/  UIMAD UR47, UR7, UR14, UR47 ;  /* 0x0000000e072f72a4 */ /* 0x000fe4000f8e022f */
[----:B------:R-:W-:-:S12]  /*1430*/  UIMAD UR46, UR4, UR10, UR46 ;  /* 0x0000000a042e72a4 */ /* 0x000fd8000f8e022e */
.L_x_16:
[----:B------:R-:W-:Y:S01]  /*1440*/  BAR.SYNC.DEFER_BLOCKING 0x0 ;  /* 0x0000000000007b1d */ /* 0x000fe20000010000 */
[----:B------:R-:W-:Y:S01]  /*1450*/  UISETP.NE.AND UP0, UPT, UR18, 0x2, UPT ;  /* 0x000000021200788c */ /* 0x000fe2000bf05270 */
[----:B------:R-:W-:Y:S02]  /*1460*/  ISETP.NE.OR P3, PT, R3, 0x2, !P3 ;  /* 0x000000020300780c */ /* 0x000fe40005f65670 */
[----:B------:R-:W-:Y:S02]  /*1470*/  LOP3.LUT R0, R6, 0x1f, RZ, 0xc0, !PT ;  /* 0x0000001f06007812 */ /* 0x000fe400078ec0ff */
[----:B------:R-:W1:Y:S04]  /*1480*/  LDCU UR15, c[0x0][0xb24] ;  /* 0x00016480ff0f77ac */ /* 0x000e680008000800 */
[----:B------:R-:W-:Y:S05]  /*1490*/  BRA.U UP0, `(.L_x_17) ;  /* 0x0000001100ac7547 */ /* 0x000fea000b800000 */
[----:B------:R-:W2:Y:S01]  /*14a0*/  LDCU UR7, c[0x0][0x38c] ;  /* 0x00007180ff0777ac */ /* 0x000ea20008000800 */
[----:B------:R-:W-:Y:S01]  /*14b0*/  PLOP3.LUT P1, PT, PT, PT, UP3, 0x80, 0x8 ;  /* 0x000000000008781c */ /* 0x000fe20003f2f038 */
[----:B------:R-:W-:Y:S01]  /*14c0*/  IMAD.MOV.U32 R12, RZ, RZ, 0x1 ;  /* 0x00000001ff0c7424 */ /* 0x000fe200078e00ff */
[----:B------:R-:W-:Y:S02]  /*14d0*/  ISETP.EQ.OR P2, PT, R0, RZ, P3 ;  /* 0x000000ff0000720c */ /* 0x000fe40001f42670 */
[----:B------:R-:W-:Y:S02]  /*14e0*/  CS2R R10, SRZ ;  /* 0x00000000000a7805 */ /* 0x000fe4000001ff00 */
[----:B------:R-:W-:Y:S01]  /*14f0*/  PLOP3.LUT P1, PT, P1, PT, PT, 0x8, 0x80 ;  /* 0x000000000080781c */ /* 0x000fe20000f2e170 */
[----:B------:R-:W-:Y:S01]  /*1500*/  IMAD.MOV.U32 R9, RZ, RZ, RZ ;  /* 0x000000ffff097224 */ /* 0x000fe200078e00ff */
[----:B------:R-:W3:Y:S01]  /*1510*/  LDCU UR40, c[0x0][0x370] ;  /* 0x00006e00ff2877ac */ /* 0x000ee20008000800 */
[----:B------:R-:W-:Y:S01]  /*1520*/  IMAD.MOV.U32 R8, RZ, RZ, 0x1 ;  /* 0x00000001ff087424 */ /* 0x000fe200078e00ff */
[----:B------:R-:W4:Y:S01]  /*1530*/  LDCU.64 UR26, c[0x0][0x348] ;  /* 0x00006900ff1a77ac */ /* 0x000f220008000a00 */
[----:B------:R-:W1:Y:S01]  /*1540*/  LDCU UR39, c[0x0][0x374] ;  /* 0x00006e80ff2777ac */ /* 0x000e620008000800 */
[----:B--2---:R-:W-:-:S02]  /*1550*/  UIADD3 UR6, UPT, UPT, UR7, 0x7f, URZ ;  /* 0x0000007f07067890 */ /* 0x004fc4000fffe0ff */
[----:B------:R-:W-:Y:S02]  /*1560*/  UIADD3 UR44, UPT, UPT, UR7, 0xfe, URZ ;  /* 0x000000fe072c7890 */ /* 0x000fe4000fffe0ff */
[----:B------:R-:W-:-:S04]  /*1570*/  USHF.R.S32.HI UR4, URZ, 0x1f, UR6 ;  /* 0x0000001fff047899 */ /* 0x000fc80008011406 */
[----:B------:R-:W-:Y:S02]  /*1580*/  ULEA.HI UR4, UR4, UR6, URZ, 0x7 ;  /* 0x0000000604047291 */ /* 0x000fe4000f8f38ff */
[----:B------:R-:W-:Y:S02]  /*1590*/  UIADD3 UR6, UPT, UPT, UR7, -0x1, URZ ;  /* 0xffffffff07067890 */ /* 0x000fe4000fffe0ff */
[----:B------:R-:W-:Y:S02]  /*15a0*/  USHF.R.S32.HI UR42, URZ, 0x7, UR4 ;  /* 0x00000007ff2a7899 */ /* 0x000fe40008011404 */
[----:B------:R-:W-:Y:S02]  /*15b0*/  UISETP.GE.U32.AND UP1, UPT, UR6, -0xff, UPT ;  /* 0xffffff010600788c */ /* 0x000fe4000bf26070 */
[----:B------:R-:W-:Y:S01]  /*15c0*/  UISETP.LT.U32.AND UP0, UPT, UR42, 0x5, UPT ;  /* 0x000000052a00788c */ /* 0x000fe2000bf01070 */
[----:B------:R-:W-:-:S03]  /*15d0*/  UMOV UR7, URZ ;  /* 0x000000ff00077c82 */ /* 0x000fc60008000000 */
[----:B------:R-:W-:-:S04]  /*15e0*/  USEL UR41, UR42, 0x5, UP0 ;  /* 0x000000052a297887 */ /* 0x000fc80008000000 */
[----:B------:R-:W-:Y:S02]  /*15f0*/  UIADD3 UR21, UPT, UPT, UR41, -0x1, URZ ;  /* 0xffffffff29157890 */ /* 0x000fe4000fffe0ff */
[----:B------:R-:W-:Y:S02]  /*1600*/  @UP1 UIADD3 UR21, UPT, UPT, UR41, URZ, URZ ;  /* 0x000000ff29151290 */ /* 0x000fe4000fffe0ff */
[----:B------:R-:W-:Y:S02]  /*1610*/  UIADD3 UR43, UPT, UPT, UR42, -UR41, URZ ;  /* 0x800000292a2b7290 */ /* 0x000fe4000fffe0ff */
[----:B-1-34-:R-:W-:-:S12]  /*1620*/  UIADD3 UR21, UPT, UPT, UR21, 0x1, URZ ;  /* 0x0000000115157890 */ /* 0x01afd8000fffe0ff */
.L_x_35:
[----:B------:R-:W-:Y:S01]  /*1630*/  UISETP.NE.AND UP0, UPT, UR5, URZ, UPT ;  /* 0x000000ff0500728c */ /* 0x000fe2000bf05270 */
[----:B-1----:R-:W1:Y:S08]  /*1640*/  S2UR UR5, SR_CgaCtaId ;  /* 0x00000000000579c3 */ /* 0x002e700000008800 */
[----:B------:R-:W-:Y:S05]  /*1650*/  BRA.U UP0, `(.L_x_18) ;  /* 0x0000000100347547 */ /* 0x000fea000b800000 */
[----:B------:R-:W2:Y:S01]  /*1660*/  S2R R0, SR_CgaCtaId ;  /* 0x0000000000007919 */ /* 0x000ea20000008800 */
[----:B------:R-:W-:Y:S02]  /*1670*/  MOV R3, 0x400 ;  /* 0x0000040000037802 */ /* 0x000fe40000000f00 */
[----:B------:R-:W-:Y:S02]  /*1680*/  SHF.L.U32 R2, R8, 0x1f, RZ ;  /* 0x0000001f08027819 */ /* 0x000fe400000006ff */
[----:B--2---:R-:W-:-:S05]  /*1690*/  LEA R0, R0, R3, 0x18 ;  /* 0x0000000300007211 */ /* 0x004fca00078ec0ff */
[----:B------:R-:W-:-:S04]  /*16a0*/  IMAD R3, R9, 0x8, R0 ;  /* 0x0000000809037824 */ /* 0x000fc800078e0200 */
[----:B------:R-:W2:Y:S02]  /*16b0*/  SYNCS.PHASECHK.TRANS64.TRYWAIT P0, [R3+URZ+0xd0], R2 ;  /* 0x0000d002030075a7 */ /* 0x000ea400080011ff */
[----:B--2---:R-:W-:Y:S05]  /*16c0*/  @!P0 BRA `(.L_x_19) ;  /* 0x0000008000908947 */ /* 0x004fea0003800000 */
.L_x_98:
[----:B------:R-:W-:Y:S01]  /*16d0*/  VIADD R9, R9, 0x1 ;  /* 0x0000000109097836 */ /* 0x000fe20000000000 */
[----:B------:R2:W-:Y:S04]  /*16e0*/  SYNCS.ARRIVE.TRANS64.A1T0 RZ, [R3+URZ+0xc0], RZ ;  /* 0x0000c0ff03ff79a7 */ /* 0x0005e800081000ff */
[----:B------:R-:W-:-:S04]  /*16f0*/  ISETP.NE.AND P0, PT, R9, 0x2, PT ;  /* 0x000000020900780c */ /* 0x000fc80003f05270 */
[----:B------:R-:W-:Y:S02]  /*1700*/  SEL R9, R9, RZ, P0 ;  /* 0x000000ff09097207 */ /* 0x000fe40000000000 */
[----:B--2---:R-:W-:-:S04]  /*1710*/  SEL R3, RZ, 0x1, P0 ;  /* 0x00000001ff037807 */ /* 0x004fc80000000000 */
[----:B------:R-:W-:-:S07]  /*1720*/  LOP3.LUT R8, R8, R3, RZ, 0x3c, !PT ;  /* 0x0000000308087212 */ /* 0x000fce00078e3cff */
.L_x_18:
[----:B------:R-:W-:Y:S01]  /*1730*/  UMOV UR4, 0x400 ;  /* 0x0000040000047882 */ /* 0x000fe20000000000 */
[----:B------:R-:W-:Y:S01]  /*1740*/  SHF.L.U32 R0, R12, 0x1f, RZ ;  /* 0x0000001f0c007819 */ /* 0x000fe200000006ff */
[----:B-1----:R-:W-:Y:S02]  /*1750*/  ULEA UR4, UR5, UR4, 0x18 ;  /* 0x0000000405047291 */ /* 0x002fe4000f8ec0ff */
[----:B------:R-:W-:Y:S02]  /*1760*/  UISETP.GE.U32.AND UP0, UPT, UR44, 0xff, UPT ;  /* 0x000000ff2c00788c */ /* 0x000fe4000bf06070 */
[----:B------:R-:W-:Y:S02]  /*1770*/  ULEA UR6, UR7, UR4, 0x3 ;  /* 0x0000000407067291 */ /* 0x000fe4000f8e18ff */
[----:B------:R-:W-:Y:S02]  /*1780*/  USHF.L.U32 UR35, UR46, 0x7, URZ ;  /* 0x000000072e237899 */ /* 0x000fe400080006ff */
[----:B------:R-:W-:Y:S01]  /*1790*/  UIMAD UR11, UR47, 0xa0, URZ ;  /* 0x000000a02f0b78a4 */ /* 0x000fe2000f8e02ff */
[----:B------:R-:W-:-:S04]  /*17a0*/  UMOV UR14, URZ ;  /* 0x000000ff000e7c82 */ /* 0x000fc80008000000 */
[----:B------:R1:W2:Y:S01]  /*17b0*/  SYNCS.PHASECHK.TRANS64.TRYWAIT P0, [UR6+0x28], R0 ;  /* 0x00002800ff0075a7 */ /* 0x0002a20008001106 */
[----:B------:R-:W-:Y:S06]  /*17c0*/  BRA.U !UP0, `(.L_x_20) ;  /* 0x0000000108a87547 */ /* 0x000fec000b800000 */
[----:B------:R-:W-:Y:S01]  /*17d0*/  UMOV UR13, URZ ;  /* 0x000000ff000d7c82 */ /* 0x000fe20008000000 */
[----:B------:R-:W-:-:S05]  /*17e0*/  UMOV UR6, UR7 ;  /* 0x0000000700067c82 */ /* 0x000fca0008000000 */
.L_x_25:
[----:B--2---:R-:W-:Y:S01]  /*17f0*/  @!P3 MOV R2, 0x9000 ;  /* 0x000090000002b802 */ /* 0x004fe20000000f00 */
[----:B---3--:R-:W-:Y:S01]  /*1800*/  ULEA UR33, UR6, UR4, 0x3 ;  /* 0x0000000406217291 */ /* 0x008fe2000f8e18ff */
[----:B--2-4-:R-:W-:Y:S11]  /*1810*/  @P0 BRA `(.L_x_21) ;  /* 0x00000000000c0947 */ /* 0x014ff60003800000 */
[----:B------:R-:W-:Y:S04]  /*1820*/  SHF.L.U32 R3, R12, 0x1f, RZ ;  /* 0x0000001f0c037819 */ /* 0x000fe800000006ff */
[----:B------:R-:W2:Y:S02]  /*1830*/  SYNCS.PHASECHK.TRANS64.TRYWAIT P0, [UR33+0x28], R3 ;  /* 0x00002803ff0075a7 */ /* 0x000ea40008001121 */
[----:B--2---:R-:W-:Y:S05]  /*1840*/  @!P0 BRA `(.L_x_22) ;  /* 0x0000008000448947 */ /* 0x004fea0003800000 */
.L_x_21:
[----:B------:R2:W-:Y:S01]  /*1850*/  @!P3 SYNCS.ARRIVE.TRANS64 RZ, [UR33], R2 ;  /* 0x00000002ffffb9a7 */ /* 0x0005e20008000021 */
[----:B------:R-:W-:Y:S04]  /*1860*/  BSSY.RECONVERGENT B0, `(.L_x_23) ;  /* 0x0000003000007945 */ /* 0x000fe80003800200 */
[----:B------:R-:W-:Y:S05]  /*1870*/  @P2 BRA `(.L_x_24) ;  /* 0x0000000000042947 */ /* 0x000fea0003800000 */
[----:B------:R-:W-:Y:S05]  /*1880*/  BPT.TRAP 0x1 ;  /* 0x000000040000795c */ /* 0x000fea0000300000 */
.L_x_24:
[----:B------:R-:W-:Y:S05]  /*1890*/  BSYNC.RECONVERGENT B0 ;  /* 0x0000000000007941 */ /* 0x000fea0003800200 */
.L_x_23:
[----:B------:R-:W-:Y:S02]  /*18a0*/  UIADD3 UR7, UPT, UPT, UR6, 0x1, URZ ;  /* 0x0000000106077890 */ /* 0x000fe4000fffe0ff */
[----:B------:R-:W-:Y:S02]  /*18b0*/  UIADD3 UR18, UP1, UPT, UR26, 0x80, URZ ;  /* 0x000000801a127890 */ /* 0x000fe4000ff3e0ff */
[----:B------:R-:W-:Y:S02]  /*18c0*/  UISETP.NE.AND UP0, UPT, UR7, 0x5, UPT ;  /* 0x000000050700788c */ /* 0x000fe4000bf05270 */
[----:B------:R-:W-:Y:S02]  /*18d0*/  ULEA UR32, UR6, UR4, 0xe ;  /* 0x0000000406207291 */ /* 0x000fe4000f8e70ff */
[----:B------:R-:W-:Y:S02]  /*18e0*/  USEL UR9, URZ, 0x1, UP0 ;  /* 0x00000001ff097887 */ /* 0x000fe40008000000 */
[----:B------:R-:W-:Y:S02]  /*18f0*/  USEL UR7, UR7, URZ, UP0 ;  /* 0x000000ff07077287 */ /* 0x000fe40008000000 */
[----:B------:R-:W-:Y:S02]  /*1900*/  USHF.L.U32 UR34, UR13, 0x7, URZ ;  /* 0x000000070d227899 */ /* 0x000fe400080006ff */
[----:B------:R-:W-:Y:S01]  /*1910*/  ULEA UR8, UR7, UR4, 0x3 ;  /* 0x0000000407087291 */ /* 0x000fe2000f8e18ff */
[----:B------:R-:W-:Y:S01]  /*1920*/  LOP3.LUT R12, R12, UR9, RZ, 0x3c, !PT ;  /* 0x000000090c0c7c12 */ /* 0x000fe2000f8e3cff */
[----:B------:R-:W-:Y:S02]  /*1930*/  UIADD3.X UR19, UPT, UPT, URZ, UR27, URZ, UP1, !UPT ;  /* 0x0000001bff137290 */ /* 0x000fe40008ffe4ff */
[----:B------:R-:W-:Y:S01]  /*1940*/  UIADD3 UR32, UPT, UPT, UR32, 0xa300, URZ ;  /* 0x0000a30020207890 */ /* 0x000fe2000fffe0ff */
[----:B-1----:R-:W-:Y:S01]  /*1950*/  SHF.L.U32 R0, R12, 0x1f, RZ ;  /* 0x0000001f0c007819 */ /* 0x002fe200000006ff */
[----:B------:R-:W-:Y:S02]  /*1960*/  UIADD3 UR16, UP0, UPT, UR26, 0x180, URZ ;  /* 0x000001801a107890 */ /* 0x000fe4000ff1e0ff */
[----:B------:R-:W-:Y:S01]  /*1970*/  UIADD3 UR13, UPT, UPT, UR13, 0x1, URZ ;  /* 0x000000010d0d7890 */ /* 0x000fe2000fffe0ff */
[----:B------:R3:W4:Y:S01]  /*1980*/  SYNCS.PHASECHK.TRANS64.TRYWAIT P0, [UR8+0x28], R0 ;  /* 0x00002800ff0075a7 */ /* 0x0007220008001108 */
[----:B------:R-:W-:Y:S01]  /*1990*/  UIMAD UR8, UR6, 0x5000, UR4 ;  /* 0x00005000060878a4 */ /* 0x000fe2000f8e0204 */
[----:B------:R-:W-:Y:S01]  /*19a0*/  UMOV UR22, 0x0 ;  /* 0x0000000000167882 */ /* 0x000fe20000000000 */
[----:B------:R-:W-:Y:S02]  /*19b0*/  UMOV UR23, 0x10000000 ;  /* 0x1000000000177882 */ /* 0x000fe40000000000 */
[----:B------:R-:W-:Y:S01]  /*19c0*/  UIADD3 UR8, UPT, UPT, UR8, 0x1e300, URZ ;  /* 0x0001e30008087890 */ /* 0x000fe2000fffe0ff */
[----:B------:R3:W-:Y:S01]  /*19d0*/  UTMALDG.3D [UR32], [UR18], desc[UR22] ;  /* 0x00001620120075b4 */ /* 0x0007e20008011000 */
[----:B------:R-:W-:Y:S01]  /*19e0*/  UIADD3.X UR17, UPT, UPT, URZ, UR27, URZ, UP0, !UPT ;  /* 0x0000001bff117290 */ /* 0x000fe200087fe4ff */
[----:B------:R-:W-:Y:S01]  /*19f0*/  UMOV UR12, UR36 ;  /* 0x00000024000c7c82 */ /* 0x000fe20008000000 */
[----:B------:R-:W-:Y:S01]  /*1a00*/  UMOV UR9, UR33 ;  /* 0x0000002100097c82 */ /* 0x000fe20008000000 */
[----:B------:R-:W-:Y:S01]  /*1a10*/  UMOV UR10, UR34 ;  /* 0x00000022000a7c82 */ /* 0x000fe20008000000 */
[----:B------:R-:W-:Y:S01]  /*1a20*/  UISETP.NE.AND UP0, UPT, UR13, UR21, UPT ;  /* 0x000000150d00728c */ /* 0x000fe2000bf05270 */
[----:B------:R-:W-:Y:S01]  /*1a30*/  UMOV UR14, UR21 ;  /* 0x00000015000e7c82 */ /* 0x000fe20008000000 */
[----:B------:R-:W-:Y:S03]  /*1a40*/  UMOV UR6, UR7 ;  /* 0x0000000700067c82 */ /* 0x000fe60008000000 */
[----:B------:R3:W-:Y:S04]  /*1a50*/  UTMALDG.3D [UR8], [UR16], desc[UR22] ;  /* 0x00001608100075b4 */ /* 0x0007e80008011000 */
[----:B------:R-:W-:Y:S05]  /*1a60*/  BRA.U UP0, `(.L_x_25) ;  /* 0xfffffffd00607547 */ /* 0x000fea000b83ffff */
.L_x_20:
[----:B------:R-:W-:Y:S01]  /*1a70*/  ULEA UR6, UR7, UR4, 0x3 ;  /* 0x0000000407067291 */ /* 0x000fe2000f8e18ff */
[----:B-1-3--:R-:W-:Y:S01]  /*1a80*/  SHF.L.U32 R0, R12, 0x1f, RZ ;  /* 0x0000001f0c007819 */ /* 0x00afe200000006ff */
[----:B------:R-:W-:Y:S01]  /*1a90*/  @!P1 SYNCS.ARRIVE.TRANS64.A1T0 RZ, [UR4+0x68], RZ ;  /* 0x000068ffffff99a7 */ /* 0x000fe20008100004 */
[----:B------:R-:W-:-:S06]  /*1aa0*/  UISETP.GT.AND UP0, UPT, UR42, UR41, UPT ;  /* 0x000000292a00728c */ /* 0x000fcc000bf04270 */
[----:B--2-4-:R1:W2:Y:S03]  /*1ab0*/  SYNCS.PHASECHK.TRANS64.TRYWAIT P0, [UR6+0x28], R0 ;  /* 0x00002800ff0075a7 */ /* 0x0142a60008001106 */
[----:B------:R-:W-:Y:S05]  /*1ac0*/  BRA.U !UP0, `(.L_x_26) ;  /* 0x0000000108ac7547 */ /* 0x000fea000b800000 */
[----:B------:R-:W-:Y:S01]  /*1ad0*/  UIADD3 UR13, UPT, UPT, UR43, UR14, URZ ;  /* 0x0000000e2b0d7290 */ /* 0x000fe2000fffe0ff */
[----:B------:R-:W-:-:S11]  /*1ae0*/  UMOV UR6, UR7 ;  /* 0x0000000700067c82 */ /* 0x000fd60008000000 */
.L_x_31:
[----:B--2---:R-:W-:Y:S01]  /*1af0*/  @!P3 MOV R2, 0x9000 ;  /* 0x000090000002b802 */ /* 0x004fe20000000f00 */
[----:B---3--:R-:W-:Y:S01]  /*1b00*/  ULEA UR17, UR6, UR4, 0x3 ;  /* 0x0000000406117291 */ /* 0x008fe2000f8e18ff */
[----:B--2-4-:R-:W-:Y:S11]  /*1b10*/  @P0 BRA `(.L_x_27) ;  /* 0x00000000000c0947 */ /* 0x014ff60003800000 */
[----:B------:R-:W-:Y:S04]  /*1b20*/  SHF.L.U32 R3, R12, 0x1f, RZ ;  /* 0x0000001f0c037819 */ /* 0x000fe800000006ff */
[----:B------:R-:W2:Y:S02]  /*1b30*/  SYNCS.PHASECHK.TRANS64.TRYWAIT P0, [UR17+0x28], R3 ;  /* 0x00002803ff0075a7 */ /* 0x000ea40008001111 */
[----:B--2---:R-:W-:Y:S05]  /*1b40*/  @!P0 BRA `(.L_x_28) ;  /* 0x0000007c009c8947 */ /* 0x004fea0003800000 */
.L_x_27:
[----:B------:R2:W-:Y:S01]  /*1b50*/  @!P3 SYNCS.ARRIVE.TRANS64 RZ, [UR17], R2 ;  /* 0x00000002ffffb9a7 */ /* 0x0005e20008000011 */
[----:B------:R-:W-:Y:S04]  /*1b60*/  BSSY.RECONVERGENT B0, `(.L_x_29) ;  /* 0x0000003000007945 */ /* 0x000fe80003800200 */
[----:B------:R-:W-:Y:S05]  /*1b70*/  @P2 BRA `(.L_x_30) ;  /* 0x0000000000042947 */ /* 0x000fea0003800000 */
[----:B------:R-:W-:Y:S05]  /*1b80*/  BPT.TRAP 0x1 ;  /* 0x000000040000795c */ /* 0x000fea0000300000 */
.L_x_30:
[----:B------:R-:W-:Y:S05]  /*1b90*/  BSYNC.RECONVERGENT B0 ;  /* 0x0000000000007941 */ /* 0x000fea0003800200 */
.L_x_29:
[----:B------:R-:W-:Y:S02]  /*1ba0*/  UIADD3 UR7, UPT, UPT, UR6, 0x1, URZ ;  /* 0x0000000106077890 */ /* 0x000fe4000fffe0ff */
[----:B------:R-:W-:Y:S02]  /*1bb0*/  ULEA UR16, UR6, UR4, 0xe ;  /* 0x0000000406107291 */ /* 0x000fe4000f8e70ff */
[----:B------:R-:W-:Y:S02]  /*1bc0*/  UISETP.NE.AND UP0, UPT, UR7, 0x5, UPT ;  /* 0x000000050700788c */ /* 0x000fe4000bf05270 */
[----:B------:R-:W-:Y:S02]  /*1bd0*/  UIADD3 UR24, UP1, UPT, UR26, 0x80, URZ ;  /* 0x000000801a187890 */ /* 0x000fe4000ff3e0ff */
[----:B------:R-:W-:Y:S02]  /*1be0*/  USEL UR9, URZ, 0x1, UP0 ;  /* 0x00000001ff097887 */ /* 0x000fe40008000000 */
[----:B------:R-:W-:Y:S02]  /*1bf0*/  USEL UR7, UR7, URZ, UP0 ;  /* 0x000000ff07077287 */ /* 0x000fe40008000000 */
[----:B------:R-:W-:Y:S02]  /*1c00*/  USHF.L.U32 UR18, UR14, 0x7, URZ ;  /* 0x000000070e127899 */ /* 0x000fe400080006ff */
[----:B------:R-:W-:Y:S01]  /*1c10*/  ULEA UR8, UR7, UR4, 0x3 ;  /* 0x0000000407087291 */ /* 0x000fe2000f8e18ff */
[----:B------:R-:W-:Y:S01]  /*1c20*/  LOP3.LUT R12, R12, UR9, RZ, 0x3c, !PT ;  /* 0x000000090c0c7c12 */ /* 0x000fe2000f8e3cff */
[----:B------:R-:W-:Y:S02]  /*1c30*/  UIADD3 UR16, UPT, UPT, UR16, 0xa300, URZ ;  /* 0x0000a30010107890 */ /* 0x000fe4000fffe0ff */
[----:B------:R-:W-:Y:S01]  /*1c40*/  UIADD3.X UR25, UPT, UPT, URZ, UR27, URZ, UP1, !UPT ;  /* 0x0000001bff197290 */ /* 0x000fe20008ffe4ff */
[----:B-1----:R-:W-:Y:S01]  /*1c50*/  SHF.L.U32 R0, R12, 0x1f, RZ ;  /* 0x0000001f0c007819 */ /* 0x002fe200000006ff */
[----:B------:R-:W-:Y:S02]  /*1c60*/  UIADD3 UR22, UP0, UPT, UR26, 0x180, URZ ;  /* 0x000001801a167890 */ /* 0x000fe4000ff1e0ff */
[----:B------:R-:W-:Y:S01]  /*1c70*/  UIADD3 UR14, UPT, UPT, UR14, 0x1, URZ ;  /* 0x000000010e0e7890 */ /* 0x000fe2000fffe0ff */
[----:B------:R3:W4:Y:S01]  /*1c80*/  SYNCS.PHASECHK.TRANS64.TRYWAIT P0, [UR8+0x28], R0 ;  /* 0x00002800ff0075a7 */ /* 0x0007220008001108 */
[----:B------:R-:W-:Y:S01]  /*1c90*/  UIMAD UR8, UR6, 0x5000, UR4 ;  /* 0x00005000060878a4 */ /* 0x000fe2000f8e0204 */
[----:B------:R-:W-:Y:S01]  /*1ca0*/  UMOV UR28, 0x0 ;  /* 0x00000000001c7882 */ /* 0x000fe20000000000 */
[----:B------:R-:W-:Y:S01]  /*1cb0*/  UMOV UR29, 0x10000000 ;  /* 0x10000000001d7882 */ /* 0x000fe20000000000 */
[----:B------:R-:W-:Y:S01]  /*1cc0*/  UMOV UR19, UR35 ;  /* 0x0000002300137c82 */ /* 0x000fe20008000000 */
[----:B------:R-:W-:Y:S01]  /*1cd0*/  UMOV UR20, UR36 ;  /* 0x0000002400147c82 */ /* 0x000fe20008000000 */
[----:B------:R-:W-:Y:S01]  /*1ce0*/  UIADD3 UR8, UPT, UPT, UR8, 0x1e300, URZ ;  /* 0x0001e30008087890 */ /* 0x000fe2000fffe0ff */
[----:B------:R3:W-:Y:S01]  /*1cf0*/  UTMALDG.3D [UR16], [UR24], desc[UR28] ;  /* 0x00001c10180075b4 */ /* 0x0007e20008011000 */
[----:B------:R-:W-:Y:S01]  /*1d00*/  UIADD3.X UR23, UPT, UPT, URZ, UR27, URZ, UP0, !UPT ;  /* 0x0000001bff177290 */ /* 0x000fe200087fe4ff */
[----:B------:R-:W-:Y:S01]  /*1d10*/  UMOV UR12, UR36 ;  /* 0x00000024000c7c82 */ /* 0x000fe20008000000 */
[----:B------:R-:W-:Y:S01]  /*1d20*/  UMOV UR9, UR17 ;  /* 0x0000001100097c82 */ /* 0x000fe20008000000 */
[----:B------:R-:W-:Y:S01]  /*1d30*/  UMOV UR10, UR18 ;  /* 0x00000012000a7c82 */ /* 0x000fe20008000000 */
[----:B------:R-:W-:Y:S01]  /*1d40*/  UISETP.NE.AND UP0, UPT, UR14, UR13, UPT ;  /* 0x0000000d0e00728c */ /* 0x000fe2000bf05270 */
[----:B------:R-:W-:Y:S04]  /*1d50*/  UMOV UR6, UR7 ;  /* 0x0000000700067c82 */ /* 0x000fe80008000000 */
[----:B------:R3:W-:Y:S04]  /*1d60*/  UTMALDG.3D [UR8], [UR22], desc[UR28] ;  /* 0x00001c08160075b4 */ /* 0x0007e80008011000 */
[----:B------:R-:W-:Y:S05]  /*1d70*/  BRA.U UP0, `(.L_x_31) ;  /* 0xfffffffd005c7547 */ /* 0x000fea000b83ffff */
.L_x_26:
[C---:B------:R-:W-:Y:S01]  /*1d80*/  LEA R3, R11.reuse, UR4, 0x3 ;  /* 0x000000040b037c11 */ /* 0x040fe2000f8e18ff */
[----:B------:R-:W-:Y:S01]  /*1d90*/  NOP ;  /* 0x0000000000007918 */ /* 0x000fe20000000000 */
[----:B-1-3--:R-:W-:Y:S02]  /*1da0*/  SHF.L.U32 R0, R10, 0x1f, RZ ;  /* 0x0000001f0a007819 */ /* 0x00afe400000006ff */
[----:B------:R-:W-:Y:S02]  /*1db0*/  LEA R5, R11, UR4, 0x4 ;  /* 0x000000040b057c11 */ /* 0x000fe4000f8e20ff */
[----:B--2-4-:R-:W1:Y:S02]  /*1dc0*/  SYNCS.PHASECHK.TRANS64.TRYWAIT P0, [R3+URZ+0x70], R0 ;  /* 0x00007000030075a7 */ /* 0x014e6400080011ff */
[----:B-1----:R-:W-:Y:S05]  /*1dd0*/  @!P0 BRA `(.L_x_32) ;  /* 0x0000007c00108947 */ /* 0x002fea0003800000 */
.L_x_101:
[----:B------:R-:W2:Y:S01]  /*1de0*/  LDS.128 R4, [R5+0xf0] ;  /* 0x0000f00005047984 */ /* 0x000ea20000000c00 */
[----:B------:R-:W-:Y:S01]  /*1df0*/  UISETP.GE.AND UP0, UPT, UR15, 0x1, UPT ;  /* 0x000000010f00788c */ /* 0x000fe2000bf06270 */
[----:B------:R-:W-:Y:S01]  /*1e00*/  @!PT LDS RZ, [RZ] ;  /* 0x00000000fffff984 */ /* 0x000fe20000000800 */
[----:B------:R-:W-:Y:S01]  /*1e10*/  @!PT LDS RZ, [RZ] ;  /* 0x00000000fffff984 */ /* 0x000fe20000000800 */
[----:B------:R-:W-:Y:S01]  /*1e20*/  @!PT LDS RZ, [RZ] ;  /* 0x00000000fffff984 */ /* 0x000fe20000000800 */
[----:B------:R-:W-:Y:S01]  /*1e30*/  @!PT LDS RZ, [RZ] ;  /* 0x00000000fffff984 */ /* 0x000fe20000000800 */
[----:B------:R3:W-:Y:S06]  /*1e40*/  MEMBAR.ALL.CTA ;  /* 0x0000000000007992 */ /* 0x0007ec0000008000 */
[----:B---3--:R-:W3:Y:S01]  /*1e50*/  FENCE.VIEW.ASYNC.S ;  /* 0x00000000000073c6 */ /* 0x008ee20000000000 */
[----:B--2---:R-:W-:-:S13]  /*1e60*/  LOP3.LUT P0, RZ, R6, 0x1, RZ, 0xc0, !PT ;  /* 0x0000000106ff7812 */ /* 0x004fda000780c0ff */
[----:B---3--:R-:W-:Y:S01]  /*1e70*/  VOTEU.ANY UP1, P0 ;  /* 0x0000000000ff7886 */ /* 0x008fe20000020100 */
[----:B------:R-:W-:-:S13]  /*1e80*/  PLOP3.LUT P0, PT, PT, PT, UP1, 0x80, 0x8 ;  /* 0x000000000008781c */ /* 0x000fda0003f0f018 */
[----:B-1----:R-:W-:Y:S02]  /*1e90*/  @P0 LOP3.LUT R0, R5, 0xffff, RZ, 0xc0, !PT ;  /* 0x0000ffff05000812 */ /* 0x002fe400078ec0ff */
[----:B------:R-:W-:Y:S02]  /*1ea0*/  @P0 MOV R2, R4 ;  /* 0x0000000400020202 */ /* 0x000fe40000000f00 */
[----:B------:R-:W-:Y:S01]  /*1eb0*/  @P0 R2UR UR8, R0 ;  /* 0x00000000000802ca */ /* 0x000fe200000e0000 */
[----:B------:R-:W-:Y:S01]  /*1ec0*/  VIADD R0, R3, 0x80 ;  /* 0x0000008003007836 */ /* 0x000fe20000000000 */
[----:B------:R-:W-:Y:S02]  /*1ed0*/  @P0 SHF.R.U32.HI R4, RZ, 0x10, R5 ;  /* 0x00000010ff040819 */ /* 0x000fe40000011605 */
[----:B------:R-:W-:Y:S02]  /*1ee0*/  @P0 R2UR UR9, R2 ;  /* 0x00000000020902ca */ /* 0x000fe400000e0000 */
[----:B------:R-:W-:-:S02]  /*1ef0*/  PRMT R0, RZ, 0x654, R0 ;  /* 0x00000654ff007816 */ /* 0x000fc40000000000 */
[----:B------:R-:W-:Y:S02]  /*1f00*/  @P0 R2UR UR6, R4 ;  /* 0x00000000040602ca */ /* 0x000fe400000e0000 */
[----:B------:R1:W-:Y:S03]  /*1f10*/  SYNCS.ARRIVE.TRANS64.RED.A1T0 RZ, [R0+URZ], RZ ;  /* 0x000000ff00ff79a7 */ /* 0x0003e600081004ff */
[----:B------:R-:W-:-:S04]  /*1f20*/  @UP1 UMOV UR37, UR8 ;  /* 0x0000000800251c82 */ /* 0x000fc80008000000 */
[----:B------:R-:W-:-:S04]  /*1f30*/  @UP1 UMOV UR38, UR9 ;  /* 0x0000000900261c82 */ /* 0x000fc80008000000 */
[----:B------:R-:W-:Y:S01]  /*1f40*/  @UP1 UMOV UR36, UR6 ;  /* 0x0000000600241c82 */ /* 0x000fe20008000000 */
[----:B------:R-:W-:Y:S05]  /*1f50*/  BRA.U !UP0, `(.L_x_33) ;  /* 0x0000000108d47547 */ /* 0x000fea000b800000 */
[----:B------:R-:W2:Y:S01]  /*1f60*/  LDCU.128 UR28, c[0x0][0xb10] ;  /* 0x00016200ff1c77ac */ /* 0x000ea20008000c00 */
[----:B------:R-:W3:Y:S01]  /*1f70*/  LDCU UR14, c[0x0][0xb20] ;  /* 0x00016400ff0e77ac */ /* 0x000ee20008000800 */
[----:B------:R-:W4:Y:S01]  /*1f80*/  LDCU UR20, c[0x0][0xb0c] ;  /* 0x00016180ff1477ac */ /* 0x000f220008000800 */
[----:B------:R-:W1:Y:S01]  /*1f90*/  LDCU.64 UR10, c[0x0][0xb28] ;  /* 0x00016500ff0a77ac */ /* 0x000e620008000a00 */
[----:B------:R-:W-:Y:S02]  /*1fa0*/  UISETP.NE.AND UP3, UPT, UR15, 0x1, UPT ;  /* 0x000000010f00788c */ /* 0x000fe4000bf65270 */
[----:B--2---:R-:W-:Y:S02]  /*1fb0*/  UIMAD.WIDE.U32 UR8, UR39, UR31, URZ ;  /* 0x0000001f270872a5 */ /* 0x004fe4000f8e00ff */
[----:B------:R-:W-:Y:S02]  /*1fc0*/  UIMAD.WIDE.U32 UR12, UR40, UR28, URZ ;  /* 0x0000001c280c72a5 */ /* 0x000fe4000f8e00ff */
[----:B------:R-:W-:-:S02]  /*1fd0*/  UISETP.NE.AND UP0, UPT, UR30, 0x1, UPT ;  /* 0x000000011e00788c */ /* 0x000fc4000bf05270 */
[----:B------:R-:W-:Y:S01]  /*1fe0*/  UIMAD.WIDE.U32 UR18, UR37, UR31, URZ ;  /* 0x0000001f251272a5 */ /* 0x000fe2000f8e00ff */
[----:B------:R-:W-:Y:S02]  /*1ff0*/  UMOV UR8, UR9 ;  /* 0x0000000900087c82 */ /* 0x000fe40008000000 */
[----:B------:R-:W-:Y:S01]  /*2000*/  UMOV UR6, UR13 ;  /* 0x0000000d00067c82 */ /* 0x000fe20008000000 */
[----:B---3--:R-:W-:Y:S02]  /*2010*/  USHF.R.U32.HI UR8, URZ, UR14, UR8 ;  /* 0x0000000eff087299 */ /* 0x008fe40008011608 */
[----:B----4-:R-:W-:Y:S02]  /*2020*/  UISETP.NE.AND UP2, UPT, UR20, 0x1, UPT ;  /* 0x000000011400788c */ /* 0x010fe4000bf45270 */
[----:B------:R-:W-:Y:S02]  /*2030*/  USHF.R.U32.HI UR6, URZ, UR29, UR6 ;  /* 0x0000001dff067299 */ /* 0x000fe40008011606 */
[----:B------:R-:W-:-:S02]  /*2040*/  USEL UR8, UR39, UR8, !UP0 ;  /* 0x0000000827087287 */ /* 0x000fc4000c000000 */
[----:B------:R-:W-:Y:S02]  /*2050*/  USEL UR9, UR40, UR6, !UP2 ;  /* 0x0000000628097287 */ /* 0x000fe4000d000000 */
[----:B-1----:R-:W-:Y:S01]  /*2060*/  UIMAD.WIDE.U32 UR12, UR8, UR10, URZ ;  /* 0x0000000a080c72a5 */ /* 0x002fe2000f8e00ff */
[----:B------:R-:W-:Y:S01]  /*2070*/  UMOV UR6, UR19 ;  /* 0x0000001300067c82 */ /* 0x000fe20008000000 */
[----:B------:R-:W-:Y:S02]  /*2080*/  UIMAD.WIDE.U32 UR16, UR38, UR28, URZ ;  /* 0x0000001c261072a5 */ /* 0x000fe4000f8e00ff */
[----:B------:R-:W-:-:S03]  /*2090*/  UIMAD.WIDE.U32 UR18, UR9, UR10, URZ ;  /* 0x0000000a091272a5 */ /* 0x000fc6000f8e00ff */
[----:B------:R-:W-:Y:S01]  /*20a0*/  UMOV UR12, UR13 ;  /* 0x0000000d000c7c82 */ /* 0x000fe20008000000 */
[----:B------:R-:W-:Y:S02]  /*20b0*/  USHF.R.U32.HI UR6, URZ, UR14, UR6 ;  /* 0x0000000eff067299 */ /* 0x000fe40008011606 */
[----:B------:R-:W-:Y:S01]  /*20c0*/  @UP3 USHF.R.U32.HI UR8, URZ, UR11, UR12 ;  /* 0x0000000bff083299 */ /* 0x000fe2000801160c */
[----:B------:R-:W-:Y:S01]  /*20d0*/  UMOV UR16, UR17 ;  /* 0x0000001100107c82 */ /* 0x000fe20008000000 */
[----:B------:R-:W-:Y:S01]  /*20e0*/  UMOV UR18, UR19 ;  /* 0x0000001300127c82 */ /* 0x000fe20008000000 */
[----:B------:R-:W-:Y:S02]  /*20f0*/  USHF.R.U32.HI UR29, URZ, UR29, UR16 ;  /* 0x0000001dff1d7299 */ /* 0x000fe40008011610 */
[----:B------:R-:W-:Y:S02]  /*2100*/  USEL UR6, UR37, UR6, !UP0 ;  /* 0x0000000625067287 */ /* 0x000fe4000c000000 */
[----:B------:R-:W-:-:S02]  /*2110*/  @UP3 USHF.R.U32.HI UR9, URZ, UR11, UR18 ;  /* 0x0000000bff093299 */ /* 0x000fc40008011612 */
[----:B------:R-:W-:Y:S02]  /*2120*/  UIMAD UR12, UR15, UR8, URZ ;  /* 0x000000080f0c72a4 */ /* 0x000fe4000f8e02ff */
[----:B------:R-:W-:Y:S02]  /*2130*/  USEL UR8, UR38, UR29, !UP2 ;  /* 0x0000001d26087287 */ /* 0x000fe4000d000000 */
[----:B------:R-:W-:Y:S02]  /*2140*/  UIMAD UR14, UR15, UR9, URZ ;  /* 0x000000090f0e72a4 */ /* 0x000fe4000f8e02ff */
[----:B------:R-:W-:Y:S02]  /*2150*/  UISETP.GE.AND UP0, UPT, UR6, UR12, UPT ;  /* 0x0000000c0600728c */ /* 0x000fe4000bf06270 */
[----:B------:R-:W-:Y:S02]  /*2160*/  UIMAD.WIDE.U32 UR12, UR6, UR10, URZ ;  /* 0x0000000a060c72a5 */ /* 0x000fe4000f8e00ff */
[----:B------:R-:W-:-:S02]  /*2170*/  UISETP.GE.OR UP0, UPT, UR8, UR14, UP0 ;  /* 0x0000000e0800728c */ /* 0x000fc40008706670 */
        /* <DEDUP_REMOVED lines=19> */
.L_x_33:
[----:B------:R-:W2:Y:S02]  /*22b0*/  LDCU UR6, c[0x0][0xb30] ;  /* 0x00016600ff0677ac */ /* 0x000ea40008000800 */
[----:B--2---:R-:W-:-:S09]  /*22c0*/  UISETP.NE.AND UP0, UPT, UR6, 0x1, UPT ;  /* 0x000000010600788c */ /* 0x004fd2000bf05270 */
[----:B------:R-:W-:Y:S05]  /*22d0*/  BRA.U UP0, `(.L_x_34) ;  /* 0x0000000100447547 */ /* 0x000fea000b800000 */
[----:B------:R-:W2:Y:S01]  /*22e0*/  LDCU.128 UR16, c[0x0][0xb10] ;  /* 0x00016200ff1077ac */ /* 0x000ea20008000c00 */
[----:B------:R-:W3:Y:S01]  /*22f0*/  LDCU UR12, c[0x0][0xb0c] ;  /* 0x00016180ff0c77ac */ /* 0x000ee20008000800 */
[----:B------:R-:W4:Y:S01]  /*2300*/  LDCU UR13, c[0x0][0xb20] ;  /* 0x00016400ff0d77ac */ /* 0x000f220008000800 */
[----:B--2---:R-:W-:Y:S02]  /*2310*/  UIMAD.WIDE.U32 UR10, UR38, UR16, URZ ;  /* 0x00000010260a72a5 */ /* 0x004fe4000f8e00ff */
[----:B------:R-:W-:Y:S02]  /*2320*/  UIMAD.WIDE.U32 UR8, UR37, UR19, URZ ;  /* 0x00000013250872a5 */ /* 0x000fe4000f8e00ff */
[----:B---3--:R-:W-:Y:S02]  /*2330*/  UISETP.NE.AND UP2, UPT, UR12, 0x1, UPT ;  /* 0x000000010c00788c */ /* 0x008fe4000bf45270 */
[----:B------:R-:W-:Y:S01]  /*2340*/  UISETP.NE.AND UP0, UPT, UR18, 0x1, UPT ;  /* 0x000000011200788c */ /* 0x000fe2000bf05270 */
[----:B------:R-:W-:-:S02]  /*2350*/  UMOV UR10, UR11 ;  /* 0x0000000b000a7c82 */ /* 0x000fc40008000000 */
[----:B------:R-:W-:Y:S01]  /*2360*/  UMOV UR6, UR9 ;  /* 0x0000000900067c82 */ /* 0x000fe20008000000 */
[----:B------:R-:W-:Y:S02]  /*2370*/  USHF.R.U32.HI UR10, URZ, UR17, UR10 ;  /* 0x00000011ff0a7299 */ /* 0x000fe4000801160a */
[----:B----4-:R-:W-:Y:S02]  /*2380*/  USHF.R.U32.HI UR6, URZ, UR13, UR6 ;  /* 0x0000000dff067299 */ /* 0x010fe40008011606 */
[----:B------:R-:W-:Y:S02]  /*2390*/  USEL UR8, UR38, UR10, !UP2 ;  /* 0x0000000a26087287 */ /* 0x000fe4000d000000 */
[----:B------:R-:W-:-:S04]  /*23a0*/  USEL UR6, UR37, UR6, !UP0 ;  /* 0x0000000625067287 */ /* 0x000fc8000c000000 */
[----:B------:R-:W-:Y:S02]  /*23b0*/  UIADD3 UR9, UPT, UPT, UR8, -UR6, URZ ;  /* 0x8000000608097290 */ /* 0x000fe4000fffe0ff */
[----:B------:R-:W-:Y:S02]  /*23c0*/  UIADD3 UR6, UPT, UPT, -UR8, UR6, URZ ;  /* 0x0000000608067290 */ /* 0x000fe4000fffe1ff */
[----:B------:R-:W-:Y:S02]  /*23d0*/  UIMAD UR37, UR9, UR18, UR37 ;  /* 0x00000012092572a4 */ /* 0x000fe4000f8e0225 */
[----:B------:R-:W-:-:S12]  /*23e0*/  UIMAD UR38, UR6, UR12, UR38 ;  /* 0x0000000c062672a4 */ /* 0x000fd8000f8e0226 */
.L_x_34:
[----:B------:R-:W-:Y:S01]  /*23f0*/  VIADD R11, R11, 0x1 ;  /* 0x000000010b0b7836 */ /* 0x000fe20000000000 */
[----:B------:R-:W-:Y:S01]  /*2400*/  PLOP3.LUT P1, PT, PT, PT, PT, 0x80, 0x8 ;  /* 0x000000000008781c */ /* 0x000fe20003f2f070 */
[----:B------:R-:W-:Y:S02]  /*2410*/  UIADD3 UR46, UPT, UPT, UR38, UR59, URZ ;  /* 0x0000003b262e7290 */ /* 0x000fe4000fffe0ff */
[----:B------:R-:W-:Y:S01]  /*2420*/  UIADD3 UR47, UPT, UPT, UR37, UR58, URZ ;  /* 0x0000003a252f7290 */ /* 0x000fe2000fffe0ff */
[----:B------:R-:W-:-:S04]  /*2430*/  ISETP.NE.AND P0, PT, R11, 0x2, PT ;  /* 0x000000020b00780c */ /* 0x000fc80003f05270 */
[----:B------:R-:W-:Y:S02]  /*2440*/  SEL R3, RZ, 0x1, P0 ;  /* 0x00000001ff037807 */ /* 0x000fe40000000000 */
[----:B------:R-:W-:Y:S02]  /*2450*/  SEL R11, R11, RZ, P0 ;  /* 0x000000ff0b0b7207 */ /* 0x000fe40000000000 */
[----:B------:R-:W-:Y:S01]  /*2460*/  LOP3.LUT R10, R10, R3, RZ, 0x3c, !PT ;  /* 0x000000030a0a7212 */ /* 0x000fe200078e3cff */
[----:B------:R-:W-:Y:S06]  /*2470*/  BRA.U UP1, `(.L_x_35) ;  /* 0xfffffff1016c7547 */ /* 0x000fec000b83ffff */
[----:B------:R-:W-:Y:S01]  /*2480*/  UIADD3 UR8, UPT, UPT, UR4, 0x28, URZ ;  /* 0x0000002804087890 */ /* 0x000fe2000fffe0ff */
[----:B------:R-:W-:-:S03]  /*2490*/  SHF.L.U32 R3, R12, 0x1f, RZ ;  /* 0x0000001f0c037819 */ /* 0x000fc600000006ff */
[----:B------:R-:W-:-:S09]  /*24a0*/  ULEA UR4, UR7, UR8, 0x3 ;  /* 0x0000000807047291 */ /* 0x000fd2000f8e18ff */
[----:B------:R-:W2:Y:S02]  /*24b0*/  SYNCS.PHASECHK.TRANS64.TRYWAIT P0, [UR4], R3 ;  /* 0x00000003ff0075a7 */ /* 0x000ea40008001104 */
[----:B--2---:R-:W-:Y:S05]  /*24c0*/  @!P0 BRA `(.L_x_36) ;  /* 0x0000007400688947 */ /* 0x004fea0003800000 */
.L_x_103:
[----:B------:R-:W-:-:S04]  /*24d0*/  UIADD3 UR4, UPT, UPT, UR7, 0x1, URZ ;  /* 0x0000000107047890 */ /* 0x000fc8000fffe0ff */
[----:B------:R-:W-:-:S04]  /*24e0*/  UISETP.NE.AND UP0, UPT, UR4, 0x5, UPT ;  /* 0x000000050400788c */ /* 0x000fc8000bf05270 */
[----:B------:R-:W-:Y:S02]  /*24f0*/  USEL UR6, URZ, 0x1, UP0 ;  /* 0x00000001ff067887 */ /* 0x000fe40008000000 */
[----:B------:R-:W-:-:S04]  /*2500*/  USEL UR4, UR4, URZ, UP0 ;  /* 0x000000ff04047287 */ /* 0x000fc80008000000 */
[----:B------:R-:W-:Y:S01]  /*2510*/  ULEA UR5, UR4, UR8, 0x3 ;  /* 0x0000000804057291 */ /* 0x000fe2000f8e18ff */
[----:B------:R-:W-:-:S04]  /*2520*/  LOP3.LUT R2, R12, UR6, RZ, 0x3c, !PT ;  /* 0x000000060c027c12 */ /* 0x000fc8000f8e3cff */
[----:B-1----:R-:W-:-:S04]  /*2530*/  SHF.L.U32 R3, R2, 0x1f, RZ ;  /* 0x0000001f02037819 */ /* 0x002fc800000006ff */
[----:B------:R-:W1:Y:S02]  /*2540*/  SYNCS.PHASECHK.TRANS64.TRYWAIT P0, [UR5], R3 ;  /* 0x00000003ff0075a7 */ /* 0x000e640008001105 */
[----:B-1----:R-:W-:Y:S05]  /*2550*/  @!P0 BRA `(.L_x_37) ;  /* 0x00000074005c8947 */ /* 0x002fea0003800000 */
.L_x_105:
        /* <DEDUP_REMOVED lines=9> */
.L_x_107:
        /* <DEDUP_REMOVED lines=9> */
.L_x_109:
[----:B------:R-:W-:-:S04]  /*2680*/  UIADD3 UR4, UPT, UPT, UR4, 0x1, URZ ;  /* 0x0000000104047890 */ /* 0x000fc8000fffe0ff */
[----:B------:R-:W-:-:S04]  /*2690*/  UISETP.NE.AND UP0, UPT, UR4, 0x5, UPT ;  /* 0x000000050400788c */ /* 0x000fc8000bf05270 */
[----:B------:R-:W-:Y:S02]  /*26a0*/  USEL UR5, URZ, 0x1, UP0 ;  /* 0x00000001ff057887 */ /* 0x000fe40008000000 */
[----:B------:R-:W-:-:S04]  /*26b0*/  USEL UR4, UR4, URZ, UP0 ;  /* 0x000000ff04047287 */ /* 0x000fc80008000000 */
[----:B------:R-:W-:Y:S01]  /*26c0*/  ULEA UR4, UR4, UR8, 0x3 ;  /* 0x0000000804047291 */ /* 0x000fe2000f8e18ff */
[----:B-1----:R-:W-:-:S04]  /*26d0*/  LOP3.LUT R3, R2, UR5, RZ, 0x3c, !PT ;  /* 0x0000000502037c12 */ /* 0x002fc8000f8e3cff */
[----:B------:R-:W-:Y:S01]  /*26e0*/  SHF.L.U32 R3, R3, 0x1f, RZ ;  /* 0x0000001f03037819 */ /* 0x000fe200000006ff */
[----:B------:R-:W-:-:S07]  /*26f0*/  IMAD.U32 R0, RZ, RZ, UR4 ;  /* 0x00000004ff007e24 */ /* 0x000fce000f8e00ff */
.L_x_40:
[----:B-1----:R1:W2:Y:S02]  /*2700*/  SYNCS.PHASECHK.TRANS64.TRYWAIT P0, [R0+URZ], R3 ;  /* 0x00000003000075a7 */ /* 0x0022a400080011ff */
[----:B--2---:R-:W-:Y:S05]  /*2710*/  @!P0 NANOSLEEP.SYNCS 0x989680 ;  /* 0x009896800000895d */ /* 0x004fea0003900000 */
[----:B------:R-:W2:Y:S02]  /*2720*/  @!P0 SYNCS.PHASECHK.TRANS64 P0, [R0+URZ], R3 ;  /* 0x00000003000085a7 */ /* 0x000ea400080010ff */
[----:B--2---:R-:W-:Y:S05]  /*2730*/  @P0 EXIT ;  /* 0x000000000000094d */ /* 0x004fea0003800000 */
[----:B------:R-:W-:Y:S05]  /*2740*/  BRA `(.L_x_40) ;  /* 0xfffffffc00ec7947 */ /* 0x000fea000383ffff */
.L_x_17:
[----:B------:R-:W-:-:S04]  /*2750*/  UISETP.NE.AND UP0, UPT, UR5, URZ, UPT ;  /* 0x000000ff0500728c */ /* 0x000fc8000bf05270 */
[----:B------:R-:W-:-:S09]  /*2760*/  UISETP.NE.OR UP0, UPT, UR18, 0x1, UP0 ;  /* 0x000000011200788c */ /* 0x000fd20008705670 */
[----:B------:R-:W-:Y:S05]  /*2770*/  BRA.U UP0, `(.L_x_41) ;  /* 0x0000000500487547 */ /* 0x000fea000b800000 */
[----:B------:R-:W-:Y:S01]  /*2780*/  UMOV UR6, 0x400 ;  /* 0x0000040000067882 */ /* 0x000fe20000000000 */
[----:B------:R-:W-:Y:S01]  /*2790*/  ISETP.NE.AND P2, PT, R0, RZ, PT ;  /* 0x000000ff0000720c */ /* 0x000fe20003f45270 */
[----:B------:R-:W-:Y:S01]  /*27a0*/  IMAD.MOV.U32 R12, RZ, RZ, 0x1 ;  /* 0x00000001ff0c7424 */ /* 0x000fe200078e00ff */
[----:B------:R-:W-:Y:S02]  /*27b0*/  CS2R R10, SRZ ;  /* 0x00000000000a7805 */ /* 0x000fe4000001ff00 */
[----:B------:R-:W-:Y:S01]  /*27c0*/  CS2R R8, SRZ ;  /* 0x0000000000087805 */ /* 0x000fe2000001ff00 */
[----:B------:R-:W-:-:S03]  /*27d0*/  ULEA UR6, UR5, UR6, 0x18 ;  /* 0x0000000605067291 */ /* 0x000fc6000f8ec0ff */
[----:B------:R-:W-:-:S09]  /*27e0*/  UMOV UR5, URZ ;  /* 0x000000ff00057c82 */ /* 0x000fd20008000000 */
.L_x_45:
[----:B------:R-:W-:Y:S02]  /*27f0*/  LEA R2, R8, UR6, 0x3 ;  /* 0x0000000608027c11 */ /* 0x000fe4000f8e18ff */
[----:B------:R-:W-:-:S03]  /*2800*/  SHF.L.U32 R5, R9, 0x1f, RZ ;  /* 0x0000001f09057819 */ /* 0x000fc600000006ff */
[----:B------:R-:W-:Y:S01]  /*2810*/  VIADD R4, R2, 0xd0 ;  /* 0x000000d002047836 */ /* 0x000fe20000000000 */
[----:B------:R-:W2:Y:S02]  /*2820*/  SYNCS.PHASECHK.TRANS64.TRYWAIT P0, [R2+URZ+0xc0], R5 ;  /* 0x0000c005020075a7 */ /* 0x000ea400080011ff */
[----:B--2---:R-:W-:Y:S05]  /*2830*/  @!P0 BRA `(.L_x_42) ;  /* 0x0000007000ec8947 */ /* 0x004fea0003800000 */
.L_x_110:
[----:B------:R-:W-:Y:S01]  /*2840*/  ULEA UR4, UR5, UR6, 0x3 ;  /* 0x0000000605047291 */ /* 0x000fe2000f8e18ff */
[----:B------:R-:W-:Y:S02]  /*2850*/  PRMT R4, RZ, 0x654, R4 ;  /* 0x00000654ff047816 */ /* 0x000fe40000000004 */
[----:B--2---:R-:W-:Y:S01]  /*2860*/  SHF.L.U32 R5, R12, 0x1f, RZ ;  /* 0x0000001f0c057819 */ /* 0x004fe200000006ff */
[----:B------:R-:W-:Y:S01]  /*2870*/  UIADD3 UR7, UPT, UPT, UR4, 0x70, URZ ;  /* 0x0000007004077890 */ /* 0x000fe2000fffe0ff */
[----:B------:R2:W-:Y:S05]  /*2880*/  SYNCS.ARRIVE.TRANS64.RED.A1T0 RZ, [R4+URZ], RZ ;  /* 0x000000ff04ff79a7 */ /* 0x0005ea00081004ff */
[----:B------:R-:W-:Y:S01]  /*2890*/  IMAD.U32 R7, RZ, RZ, UR7 ;  /* 0x00000007ff077e24 */ /* 0x000fe2000f8e00ff */
[----:B------:R-:W3:Y:S04]  /*28a0*/  SYNCS.PHASECHK.TRANS64.TRYWAIT P0, [UR4+0x80], R5 ;  /* 0x00008005ff0075a7 */ /* 0x000ee80008001104 */
[----:B------:R-:W-:Y:S01]  /*28b0*/  PRMT R6, R0, 0x654, R7 ;  /* 0x0000065400067816 */ /* 0x000fe20000000007 */
[----:B--2---:R-:W-:Y:S01]  /*28c0*/  @!P2 IMAD.MOV.U32 R4, RZ, RZ, 0x10 ;  /* 0x00000010ff04a424 */ /* 0x004fe200078e00ff */
[----:B---3--:R-:W-:Y:S06]  /*28d0*/  @!P0 BRA `(.L_x_43) ;  /* 0x0000007000d88947 */ /* 0x008fec0003800000 */
.L_x_112:
[----:B------:R-:W-:Y:S01]  /*28e0*/  ULEA UR8, UR5, UR6, 0x4 ;  /* 0x0000000605087291 */ /* 0x000fe2000f8e20ff */
[----:B------:R-:W-:Y:S01]  /*28f0*/  SEL R3, R6, R3, !P2 ;  /* 0x0000000306037207 */ /* 0x000fe20005000000 */
[----:B------:R-:W-:Y:S01]  /*2900*/  UIADD3 UR9, UPT, UPT, UR4, 0x70, URZ ;  /* 0x0000007004097890 */ /* 0x000fe2000fffe0ff */
[----:B--2---:R-:W-:Y:S01]  /*2910*/  LEA R2, R11, UR6, 0x3 ;  /* 0x000000060b027c11 */ /* 0x004fe2000f8e18ff */
[----:B------:R-:W-:Y:S01]  /*2920*/  UIADD3 UR8, UPT, UPT, UR8, 0xf0, URZ ;  /* 0x000000f008087890 */ /* 0x000fe2000fffe0ff */
[----:B------:R-:W-:Y:S01]  /*2930*/  SHF.L.U32 R5, R10, 0x1f, RZ ;  /* 0x0000001f0a057819 */ /* 0x000fe200000006ff */
[----:B------:R2:W-:Y:S01]  /*2940*/  @!P2 SYNCS.ARRIVE.TRANS64.RED RZ, [R3+URZ], R4 ;  /* 0x0000000403ffa9a7 */ /* 0x0005e200080004ff */
[----:B------:R-:W-:Y:S01]  /*2950*/  UIADD3 UR4, UPT, UPT, UR5, 0x1, URZ ;  /* 0x0000000105047890 */ /* 0x000fe2000fffe0ff */
[----:B------:R-:W-:-:S03]  /*2960*/  VIADD R8, R8, 0x1 ;  /* 0x0000000108087836 */ /* 0x000fc60000000000 */
[----:B------:R-:W-:Y:S02]  /*2970*/  UISETP.NE.AND UP0, UPT, UR4, 0x2, UPT ;  /* 0x000000020400788c */ /* 0x000fe4000bf05270 */
[----:B------:R-:W-:Y:S06]  /*2980*/  UGETNEXTWORKID.BROADCAST [UR8], [UR9] ;  /* 0x00000000080073ca */ /* 0x000fec0008000100 */
[----:B------:R-:W-:Y:S01]  /*2990*/  USEL UR7, URZ, 0x1, UP0 ;  /* 0x00000001ff077887 */ /* 0x000fe20008000000 */
[----:B------:R-:W-:Y:S01]  /*29a0*/  ISETP.NE.AND P0, PT, R8, 0x2, PT ;  /* 0x000000020800780c */ /* 0x000fe20003f05270 */
[----:B------:R-:W-:Y:S01]  /*29b0*/  USEL UR5, UR4, URZ, UP0 ;  /* 0x000000ff04057287 */ /* 0x000fe20008000000 */
[----:B------:R-:W3:Y:S03]  /*29c0*/  SYNCS.PHASECHK.TRANS64.TRYWAIT P1, [R2+URZ+0x70], R5 ;  /* 0x00007005020075a7 */ /* 0x000ee600080211ff */
[----:B------:R-:W-:Y:S01]  /*29d0*/  LOP3.LUT R12, R12, UR7, RZ, 0x3c, !PT ;  /* 0x000000070c0c7c12 */ /* 0x000fe2000f8e3cff */
[----:B--23--:R-:W-:Y:S07]  /*29e0*/  @!P1 BRA `(.L_x_44) ;  /* 0x0000007000ac9947 */ /* 0x00cfee0003800000 */
.L_x_113:
[C---:B------:R-:W-:Y:S01]  /*29f0*/  LEA R4, R11.reuse, UR6, 0x4 ;  /* 0x000000060b047c11 */ /* 0x040fe2000f8e20ff */
[----:B--2---:R-:W-:Y:S01]  /*2a00*/  VIADD R2, R2, 0x80 ;  /* 0x0000008002027836 */ /* 0x004fe20000000000 */
[----:B------:R-:W-:Y:S01]  /*2a10*/  SEL R8, R8, RZ, P0 ;  /* 0x000000ff08087207 */ /* 0x000fe20000000000 */
[----:B------:R-:W-:-:S03]  /*2a20*/  VIADD R11, R11, 0x1 ;  /* 0x000000010b0b7836 */ /* 0x000fc60000000000 */
[----:B------:R-:W2:Y:S01]  /*2a30*/  LDS.128 R4, [R4+0xf0] ;  /* 0x0000f00004047984 */ /* 0x000ea20000000c00 */
[----:B------:R-:W-:Y:S02]  /*2a40*/  PRMT R2, RZ, 0x654, R2 ;  /* 0x00000654ff027816 */ /* 0x000fe40000000002 */
[C---:B------:R-:W-:Y:S01]  /*2a50*/  ISETP.NE.AND P1, PT, R11.reuse, 0x2, PT ;  /* 0x000000020b00780c */ /* 0x040fe20003f25270 */
[----:B------:R-:W-:Y:S01]  /*2a60*/  @!PT LDS RZ, [RZ] ;  /* 0x00000000fffff984 */ /* 0x000fe20000000800 */
[----:B------:R-:W-:Y:S01]  /*2a70*/  @!PT LDS RZ, [RZ] ;  /* 0x00000000fffff984 */ /* 0x000fe20000000800 */
[----:B------:R-:W-:Y:S01]  /*2a80*/  @!PT LDS RZ, [RZ] ;  /* 0x00000000fffff984 */ /* 0x000fe20000000800 */
[----:B------:R-:W-:Y:S01]  /*2a90*/  @!PT LDS RZ, [RZ] ;  /* 0x00000000fffff984 */ /* 0x000fe20000000800 */
[----:B------:R3:W-:Y:S06]  /*2aa0*/  MEMBAR.ALL.CTA ;  /* 0x0000000000007992 */ /* 0x0007ec0000008000 */
[----:B---3--:R-:W3:Y:S01]  /*2ab0*/  FENCE.VIEW.ASYNC.S ;  /* 0x00000000000073c6 */ /* 0x008ee20000000000 */
[----:B------:R-:W-:Y:S01]  /*2ac0*/  SEL R11, R11, RZ, P1 ;  /* 0x000000ff0b0b7207 */ /* 0x000fe20000800000 */
[----:B---3--:R3:W-:Y:S01]  /*2ad0*/  SYNCS.ARRIVE.TRANS64.RED.A1T0 RZ, [R2+URZ], RZ ;  /* 0x000000ff02ff79a7 */ /* 0x0087e200081004ff */
[----:B--2---:R-:W-:-:S02]  /*2ae0*/  LOP3.LUT P3, RZ, R6, 0x1, RZ, 0xc0, !PT ;  /* 0x0000000106ff7812 */ /* 0x004fc4000786c0ff */
[----:B------:R-:W-:-:S04]  /*2af0*/  SEL R5, RZ, 0x1, P1 ;  /* 0x00000001ff057807 */ /* 0x000fc80000800000 */
[----:B------:R-:W-:Y:S02]  /*2b00*/  LOP3.LUT R10, R10, R5, RZ, 0x3c, !PT ;  /* 0x000000050a0a7212 */ /* 0x000fe400078e3cff */
[----:B---3--:R-:W-:-:S04]  /*2b10*/  SEL R2, RZ, 0x1, P0 ;  /* 0x00000001ff027807 */ /* 0x008fc80000000000 */
[----:B------:R-:W-:Y:S01]  /*2b20*/  LOP3.LUT R9, R9, R2, RZ, 0x3c, !PT ;  /* 0x0000000209097212 */ /* 0x000fe200078e3cff */
[----:B------:R-:W-:Y:S06]  /*2b30*/  @P3 BRA `(.L_x_45) ;  /* 0xfffffffc002c3947 */ /* 0x000fec000383ffff */
[----:B------:R-:W-:Y:S01]  /*2b40*/  ULEA UR4, UR5, UR6, 0x3 ;  /* 0x0000000605047291 */ /* 0x000fe2000f8e18ff */
[----:B------:R-:W-:-:S08]  /*2b50*/  SHF.L.U32 R3, R12, 0x1f, RZ ;  /* 0x0000001f0c037819 */ /* 0x000fd000000006ff */
[----:B------:R-:W2:Y:S02]  /*2b60*/  SYNCS.PHASECHK.TRANS64 P0, [UR4+0x80], R3 ;  /* 0x00008003ff0075a7 */ /* 0x000ea40008001004 */
[----:B--2---:R-:W-:Y:S05]  /*2b70*/  @P0 BRA `(.L_x_46) ;  /* 0x0000000000080947 */ /* 0x004fea0003800000 */
[----:B------:R-:W2:Y:S02]  /*2b80*/  SYNCS.PHASECHK.TRANS64.TRYWAIT P0, [UR4+0x80], R3 ;  /* 0x00008003ff0075a7 */ /* 0x000ea40008001104 */
[----:B--2---:R-:W-:Y:S05]  /*2b90*/  @!P0 BRA `(.L_x_47) ;  /* 0x0000007000548947 */ /* 0x004fea0003800000 */
.L_x_46:
[----:B------:R-:W-:-:S04]  /*2ba0*/  UIADD3 UR7, UPT, UPT, UR5, 0x1, URZ ;  /* 0x0000000105077890 */ /* 0x000fc8000fffe0ff */
[----:B------:R-:W-:-:S04]  /*2bb0*/  UISETP.NE.AND UP0, UPT, UR7, 0x2, UPT ;  /* 0x000000020700788c */ /* 0x000fc8000bf05270 */
[----:B------:R-:W-:Y:S02]  /*2bc0*/  USEL UR8, URZ, 0x1, UP0 ;  /* 0x00000001ff087887 */ /* 0x000fe40008000000 */
[----:B------:R-:W-:-:S04]  /*2bd0*/  USEL UR7, UR7, URZ, UP0 ;  /* 0x000000ff07077287 */ /* 0x000fc80008000000 */
[----:B------:R-:W-:Y:S01]  /*2be0*/  ULEA UR7, UR7, UR6, 0x3 ;  /* 0x0000000607077291 */ /* 0x000fe2000f8e18ff */
[----:B--2---:R-:W-:-:S04]  /*2bf0*/  LOP3.LUT R3, R12, UR8, RZ, 0x3c, !PT ;  /* 0x000000080c037c12 */ /* 0x004fc8000f8e3cff */
[----:B------:R-:W-:-:S04]  /*2c00*/  SHF.L.U32 R0, R3, 0x1f, RZ ;  /* 0x0000001f03007819 */ /* 0x000fc800000006ff */
[----:B------:R-:W2:Y:S02]  /*2c10*/  SYNCS.PHASECHK.TRANS64 P0, [UR7+0x80], R0 ;  /* 0x00008000ff0075a7 */ /* 0x000ea40008001007 */
[----:B-12---:R-:W-:Y:S05]  /*2c20*/  @P0 EXIT ;  /* 0x000000000000094d */ /* 0x006fea0003800000 */
[----:B------:R-:W-:Y:S02]  /*2c30*/  SHF.L.U32 R3, R3, 0x1f, RZ ;  /* 0x0000001f03037819 */ /* 0x000fe400000006ff */
[----:B------:R-:W-:-:S07]  /*2c40*/  MOV R0, UR7 ;  /* 0x0000000700007c02 */ /* 0x000fce0008000f00 */
.L_x_48:
[----:B-1----:R1:W2:Y:S02]  /*2c50*/  SYNCS.PHASECHK.TRANS64.TRYWAIT P0, [R0+URZ+0x80], R3 ;  /* 0x00008003000075a7 */ /* 0x0022a400080011ff */
[----:B--2---:R-:W-:Y:S05]  /*2c60*/  @!P0 NANOSLEEP.SYNCS 0x989680 ;  /* 0x009896800000895d */ /* 0x004fea0003900000 */
[----:B------:R-:W2:Y:S02]  /*2c70*/  @!P0 SYNCS.PHASECHK.TRANS64 P0, [R0+URZ+0x80], R3 ;  /* 0x00008003000085a7 */ /* 0x000ea400080010ff */
[----:B--2---:R-:W-:Y:S05]  /*2c80*/  @P0 EXIT ;  /* 0x000000000000094d */ /* 0x004fea0003800000 */
[----:B------:R-:W-:Y:S05]  /*2c90*/  BRA `(.L_x_48) ;  /* 0xfffffffc00ec7947 */ /* 0x000fea000383ffff */
.L_x_41:
[----:B------:R-:W-:-:S09]  /*2ca0*/  UISETP.NE.AND UP0, UPT, UR18, URZ, UPT ;  /* 0x000000ff1200728c */ /* 0x000fd2000bf05270 */
[----:B------:R-:W-:Y:S05]  /*2cb0*/  BRA.U UP0, `(.L_x_49) ;  /* 0x0000000d00907547 */ /* 0x000fea000b800000 */
[----:B------:R-:W-:Y:S01]  /*2cc0*/  UMOV UR4, 0x40 ;  /* 0x0000004000047882 */ /* 0x000fe20000000000 */
[----:B------:R-:W-:Y:S01]  /*2cd0*/  NOP ;  /* 0x0000000000007918 */ /* 0x000fe20000000000 */
[----:B------:R-:W-:-:S03]  /*2ce0*/  ULEA UR6, UR5, UR4, 0x18 ;  /* 0x0000000405067291 */ /* 0x000fc6000f8ec0ff */
[----:B------:R-:W-:Y:S02]  /*2cf0*/  UMOV UR4, 0x400 ;  /* 0x0000040000047882 */ /* 0x000fe40000000000 */
[----:B------:R-:W-:-:S04]  /*2d00*/  ULEA UR5, UR5, UR4, 0x18 ;  /* 0x0000000405057291 */ /* 0x000fc8000f8ec0ff */
[----:B------:R-:W2:Y:S02]  /*2d10*/  LDS.U8 R0, [UR6+0x1c] ;  /* 0x00001c06ff007984 */ /* 0x000ea40008000000 */
[----:B--2---:R-:W-:-:S13]  /*2d20*/  ISETP.NE.AND P0, PT, R0, RZ, PT ;  /* 0x000000ff0000720c */ /* 0x004fda0003f05270 */
[----:B------:R-:W-:Y:S05]  /*2d30*/  @P0 BRA `(.L_x_50) ;  /* 0x0000000000580947 */ /* 0x000fea0003800000 */
[----:B------:R-:W-:-:S13]  /*2d40*/  ELECT P0, URZ, PT ;  /* 0x0000000000ff782f */ /* 0x000fda0003800000 */
[----:B------:R-:W-:Y:S05]  /*2d50*/  @!P0 BRA `(.L_x_51) ;  /* 0x0000000000608947 */ /* 0x000fea0003800000 */
[----:B------:R-:W-:Y:S01]  /*2d60*/  UMOV UR4, 0x10 ;  /* 0x0000001000047882 */ /* 0x000fe20000000000 */
[----:B------:R-:W-:Y:S01]  /*2d70*/  HFMA2 R0, -RZ, RZ, 0, 5.9604644775390625e-08 ;  /* 0x00000001ff007431 */ /* 0x000fe200000001ff */
[----:B------:R-:W-:-:S03]  /*2d80*/  MOV R2, 0xffff ;  /* 0x0000ffff00027802 */ /* 0x000fc60000000f00 */
[----:B------:R-:W-:Y:S04]  /*2d90*/  DEPBAR.LE SB2, 0x36 ;  /* 0x0000ad800000791a */ /* 0x000fe80000000000 */
[----:B------:R-:W2:Y:S02]  /*2da0*/  UTCATOMSWS.FIND_AND_SET.ALIGN UP0, UR4, UR4 ;  /* 0x00000004000475e3 */ /* 0x000ea40008000800 */
[----:B--2---:R-:W-:Y:S01]  /*2db0*/  MOV R3, UR4 ;  /* 0x0000000400037c02 */ /* 0x004fe20008000f00 */
[----:B------:R-:W-:Y:S06]  /*2dc0*/  BRA.U UP0, `(.L_x_52) ;  /* 0x0000000100187547 */ /* 0x000fec000b800000 */
.L_x_53:
[----:B------:R-:W-:Y:S05]  /*2dd0*/  NANOSLEEP 0x64 ;  /* 0x000000640000795d */ /* 0x000fea0003800000 */
[----:B------:R-:W-:-:S05]  /*2de0*/  UMOV UR4, 0x10 ;  /* 0x0000001000047882 */ /* 0x000fca0000000000 */
[----:B------:R-:W-:Y:S04]  /*2df0*/  DEPBAR.LE SB2, 0x36 ;  /* 0x0000ad800000791a */ /* 0x000fe80000000000 */
[----:B------:R-:W2:Y:S02]  /*2e00*/  UTCATOMSWS.FIND_AND_SET.ALIGN UP0, UR4, UR4 ;  /* 0x00000004000475e3 */ /* 0x000ea40008000800 */
[----:B--2---:R-:W-:Y:S01]  /*2e10*/  MOV R3, UR4 ;  /* 0x0000000400037c02 */ /* 0x004fe20008000f00 */
[----:B------:R-:W-:Y:S05]  /*2e20*/  BRA.U !UP0, `(.L_x_53) ;  /* 0xfffffffd08e87547 */ /* 0x000fea000b83ffff */
.L_x_52:
[-C--:B------:R-:W-:Y:S02]  /*2e30*/  SHF.L.U32 R2, R2, R3.reuse, RZ ;  /* 0x0000000302027219 */ /* 0x080fe400000006ff */
[----:B------:R-:W-:Y:S01]  /*2e40*/  SHF.L.U32 R0, R0, R3, RZ ;  /* 0x0000000300007219 */ /* 0x000fe200000006ff */
[----:B------:R-:W-:Y:S02]  /*2e50*/  IMAD.SHL.U32 R3, R3, 0x20, RZ ;  /* 0x0000002003037824 */ /* 0x000fe400078e00ff */
[----:B------:R2:W-:Y:S04]  /*2e60*/  ATOMS.OR RZ, [UR6+0x14], R2 ;  /* 0x00001402ffff798c */ /* 0x0005e8000b000006 */
[----:B------:R2:W-:Y:S04]  /*2e70*/  ATOMS.OR RZ, [UR6+0x18], R0 ;  /* 0x00001800ffff798c */ /* 0x0005e8000b000006 */
[----:B------:R2:W-:Y:S01]  /*2e80*/  STS [UR5+0x110], R3 ;  /* 0x00011003ff007988 */ /* 0x0005e20008000805 */
[----:B------:R-:W-:Y:S05]  /*2e90*/  BRA `(.L_x_51) ;  /* 0x0000000000107947 */ /* 0x000fea0003800000 */
.L_x_50:
[----:B------:R-:W-:Y:S02]  /*2ea0*/  MOV R0, 0xffffffff ;  /* 0xffffffff00007802 */ /* 0x000fe40000000f00 */
[----:B------:R-:W-:-:S03]  /*2eb0*/  MOV R2, 0x2ee0 ;  /* 0x00002ee000027802 */ /* 0x000fc60000000f00 */
[----:B------:R2:W-:Y:S04]  /*2ec0*/  STS [UR5+0x110], R0 ;  /* 0x00011000ff007988 */ /* 0x0005e80008000805 */
[----:B-12--5:R-:W-:Y:S05]  /*2ed0*/  CALL.REL.NOINC `($__internal_1_$__cuda_sm10x_tcgen05_guardrail_trap_phase_invalid_during_alloc) ;  /* 0x0000007000bc7944 */ /* 0x026fea0003c00000 */
.L_x_51:
[----:B------:R-:W-:Y:S05]  /*2ee0*/  WARPSYNC.ALL ;  /* 0x0000000000007948 */ /* 0x000fea0003800000 */
[----:B------:R-:W3:Y:S01]  /*2ef0*/  S2UR UR4, SR_CgaCtaId ;  /* 0x00000000000479c3 */ /* 0x000ee20000008800 */
[----:B------:R-:W-:Y:S01]  /*2f00*/  UMOV UR27, 0x400 ;  /* 0x00000400001b7882 */ /* 0x000fe20000000000 */
[----:B------:R-:W-:-:S06]  /*2f10*/  NOP ;  /* 0x0000000000007918 */ /* 0x000fcc0000000000 */
[----:B------:R-:W-:Y:S06]  /*2f20*/  BAR.ARV 0x6, 0xa0 ;  /* 0x0182800000007b1d */ /* 0x000fec0000002000 */
[----:B------:R-:W4:Y:S01]  /*2f30*/  LDCU UR6, c[0x0][0x38c] ;  /* 0x00007180ff0677ac */ /* 0x000f220008000800 */
[----:B------:R-:W-:Y:S01]  /*2f40*/  IMAD.MOV.U32 R11, RZ, RZ, 0x1 ;  /* 0x00000001ff0b7424 */ /* 0x000fe200078e00ff */
[----:B------:R-:W-:Y:S01]  /*2f50*/  CS2R R8, SRZ ;  /* 0x0000000000087805 */ /* 0x000fe2000001ff00 */
[----:B------:R-:W-:Y:S01]  /*2f60*/  IMAD.MOV.U32 R10, RZ, RZ, RZ ;  /* 0x000000ffff0a7224 */ /* 0x000fe200078e00ff */
[----:B------:R-:W-:Y:S01]  /*2f70*/  UMOV UR30, URZ ;  /* 0x000000ff001e7c82 */ /* 0x000fe20008000000 */
[----:B------:R-:W-:Y:S01]  /*2f80*/  UMOV UR23, URZ ;  /* 0x000000ff00177c82 */ /* 0x000fe20008000000 */
[----:B------:R-:W-:Y:S01]  /*2f90*/  UMOV UR38, 0x0 ;  /* 0x0000000000267882 */ /* 0x000fe20000000000 */
[----:B------:R-:W-:Y:S01]  /*2fa0*/  UMOV UR39, 0x8280010 ;  /* 0x0828001000277882 */ /* 0x000fe20000000000 */
[----:B------:R-:W-:Y:S01]  /*2fb0*/  UMOV UR36, 0x0 ;  /* 0x0000000000247882 */ /* 0x000fe20000000000 */
[----:B------:R-:W-:Y:S01]  /*2fc0*/  UMOV UR37, 0x8280010 ;  /* 0x0828001000257882 */ /* 0x000fe20000000000 */
[----:B---3--:R-:W-:Y:S01]  /*2fd0*/  ULEA UR27, UR4, UR27, 0x18 ;  /* 0x0000001b041b7291 */ /* 0x008fe2000f8ec0ff */
[----:B------:R-:W3:Y:S03]  /*2fe0*/  LDCU UR4, c[0x0][0x38c] ;  /* 0x00007180ff0477ac */ /* 0x000ee60008000800 */
[----:B------:R-:W-:-:S02]  /*2ff0*/  UIADD3 UR5, UPT, UPT, UR27, 0xa300, URZ ;  /* 0x0000a3001b057890 */ /* 0x000fc4000fffe0ff */
[----:B----4-:R-:W-:-:S03]  /*3000*/  UISETP.GE.AND UP4, UPT, UR6, 0x1, UPT ;  /* 0x000000010600788c */ /* 0x010fc6000bf86270 */
[----:B--2---:R-:W2:Y:S01]  /*3010*/  LDS R0, [UR27+0x110] ;  /* 0x0001101bff007984 */ /* 0x004ea20008000800 */
[----:B------:R-:W-:Y:S01]  /*3020*/  USHF.R.U32.HI UR5, URZ, 0x4, UR5 ;  /* 0x00000004ff057899 */ /* 0x000fe20008011605 */
[----:B------:R-:W-:Y:S01]  /*3030*/  UMOV UR34, 0x0 ;  /* 0x0000000000227882 */ /* 0x000fe20000000000 */
[----:B------:R-:W-:Y:S02]  /*3040*/  UMOV UR35, 0x8280010 ;  /* 0x0828001000237882 */ /* 0x000fe40000000000 */
[----:B------:R-:W-:Y:S01]  /*3050*/  ULOP3.LUT UR5, UR5, 0x3fff, URZ, 0xc0, !UPT ;  /* 0x00003fff05057892 */ /* 0x000fe2000f8ec0ff */
[----:B------:R-:W-:Y:S01]  /*3060*/  UMOV UR32, 0x0 ;  /* 0x0000000000207882 */ /* 0x000fe20000000000 */
[----:B------:R-:W-:Y:S02]  /*3070*/  UMOV UR33, 0x8280010 ;  /* 0x0828001000217882 */ /* 0x000fe40000000000 */
[----:B------:R-:W-:Y:S02]  /*3080*/  ULOP3.LUT UR28, UR5, 0x10000, URZ, 0xfc, !UPT ;  /* 0x00010000051c7892 */ /* 0x000fe4000f8efcff */
[----:B---3--:R-:W-:-:S04]  /*3090*/  UIADD3 UR4, UPT, UPT, UR4, 0x7f, URZ ;  /* 0x0000007f04047890 */ /* 0x008fc8000fffe0ff */
[----:B------:R-:W-:-:S04]  /*30a0*/  USHF.R.S32.HI UR31, URZ, 0x1f, UR4 ;  /* 0x0000001fff1f7899 */ /* 0x000fc80008011404 */
[----:B------:R-:W-:Y:S02]  /*30b0*/  ULEA.HI UR31, UR31, UR4, URZ, 0x7 ;  /* 0x000000041f1f7291 */ /* 0x000fe4000f8f38ff */
[----:B------:R-:W-:Y:S02]  /*30c0*/  UIADD3 UR4, UPT, UPT, UR27, 0x1e300, URZ ;  /* 0x0001e3001b047890 */ /* 0x000fe4000fffe0ff */
[----:B------:R-:W-:Y:S02]  /*30d0*/  USHF.R.S32.HI UR31, URZ, 0x7, UR31 ;  /* 0x00000007ff1f7899 */ /* 0x000fe4000801141f */
[----:B------:R-:W-:Y:S02]  /*30e0*/  USHF.R.U32.HI UR4, URZ, 0x4, UR4 ;  /* 0x00000004ff047899 */ /* 0x000fe40008011604 */
[----:B------:R-:W-:Y:S02]  /*30f0*/  UISETP.LT.AND UP0, UPT, UR31, 0x1, UPT ;  /* 0x000000011f00788c */ /* 0x000fe4000bf01270 */
[----:B------:R-:W-:-:S02]  /*3100*/  ULOP3.LUT UR4, UR4, 0x3fff, URZ, 0xc0, !UPT ;  /* 0x00003fff04047892 */ /* 0x000fc4000f8ec0ff */
[----:B------:R-:W-:Y:S02]  /*3110*/  USEL UR40, UR31, 0x1, !UP0 ;  /* 0x000000011f287887 */ /* 0x000fe4000c000000 */
[----:B------:R-:W-:Y:S02]  /*3120*/  ULOP3.LUT UR4, UR4, 0x10000, URZ, 0xfc, !UPT ;  /* 0x0001000004047892 */ /* 0x000fe4000f8efcff */
[----:B------:R-:W-:Y:S01]  /*3130*/  UIADD3 UR40, UPT, UPT, -UR40, URZ, URZ ;  /* 0x000000ff28287290 */ /* 0x000fe2000fffe1ff */
[----:B--2---:R-:W-:-:S15]  /*3140*/  R2UR UR41, R0 ;  /* 0x00000000002972ca */ /* 0x004fde00000e0000 */
.L_x_60:
[----:B------:R-:W-:Y:S02]  /*3150*/  LEA R0, R10, UR27, 0x3 ;  /* 0x0000001b0a007c11 */ /* 0x000fe4000f8e18ff */
[----:B------:R-:W-:Y:S02]  /*3160*/  SHF.L.U32 R5, R9, 0x1f, RZ ;  /* 0x0000001f09057819 */ /* 0x000fe400000006ff */
[----:B------:R-:W-:Y:S01]  /*3170*/  PLOP3.LUT P0, PT, PT, PT, UP4, 0x80, 0x8 ;  /* 0x000000000008781c */ /* 0x000fe20003f0f048 */
[----:B------:R-:W-:Y:S01]  /*3180*/  VIADD R3, R0, 0x80 ;  /* 0x0000008000037836 */ /* 0x000fe20000000000 */
[----:B--2---:R-:W2:Y:S02]  /*3190*/  SYNCS.PHASECHK.TRANS64.TRYWAIT P1, [R0+URZ+0x70], R5 ;  /* 0x00007005000075a7 */ /* 0x004ea400080211ff */
[----:B--2---:R-:W-:Y:S09]  /*31a0*/  @!P1 BRA `(.L_x_54) ;  /* 0x0000006800e89947 */ /* 0x004ff20003800000 */
.L_x_115:
[----:B------:R-:W-:Y:S01]  /*31b0*/  LEA R4, R10, UR27, 0x4 ;  /* 0x0000001b0a047c11 */ /* 0x000fe2000f8e20ff */
[----:B------:R-:W-:Y:S01]  /*31c0*/  @UP4 ULEA UR5, UR23, UR27, 0x3 ;  /* 0x0000001b17054291 */ /* 0x000fe2000f8e18ff */
[----:B------:R-:W-:Y:S01]  /*31d0*/  PLOP3.LUT P1, PT, PT, PT, PT, 0x80, 0x8 ;  /* 0x000000000008781c */ /* 0x000fe20003f2f070 */
[----:B------:R-:W-:Y:S01]  /*31e0*/  ULEA UR29, UR30, UR27, 0x3 ;  /* 0x0000001b1e1d7291 */ /* 0x000fe2000f8e18ff */
[----:B------:R-:W-:Y:S01]  /*31f0*/  PRMT R3, RZ, 0x654, R3 ;  /* 0x00000654ff037816 */ /* 0x000fe20000000003 */
[----:B------:R-:W-:Y:S01]  /*3200*/  UIMAD UR22, UR30, 0xa0, UR41 ;  /* 0x000000a01e1678a4 */ /* 0x000fe2000f8e0229 */
[----:B--2---:R-:W2:Y:S01]  /*3210*/  LDS.128 R4, [R4+0xf0] ;  /* 0x0000f00004047984 */ /* 0x004ea20000000c00 */
[----:B------:R-:W-:Y:S02]  /*3220*/  @P0 SHF.L.U32 R2, R8, 0x1f, RZ ;  /* 0x0000001f08020819 */ /* 0x000fe400000006ff */
[----:B------:R-:W-:Y:S01]  /*3230*/  SHF.L.U32 R0, R11, 0x1f, RZ ;  /* 0x0000001f0b007819 */ /* 0x000fe200000006ff */
[----:B------:R-:W-:Y:S01]  /*3240*/  @!PT LDS RZ, [RZ] ;  /* 0x00000000fffff984 */ /* 0x000fe20000000800 */
[----:B------:R-:W-:Y:S01]  /*3250*/  @!PT LDS RZ, [RZ] ;  /* 0x00000000fffff984 */ /* 0x000fe20000000800 */
[----:B------:R-:W-:Y:S01]  /*3260*/  @!PT LDS RZ, [RZ] ;  /* 0x00000000fffff984 */ /* 0x000fe20000000800 */
[----:B------:R-:W-:Y:S01]  /*3270*/  @!PT LDS RZ, [RZ] ;  /* 0x00000000fffff984 */ /* 0x000fe20000000800 */
[----:B------:R3:W-:Y:S06]  /*3280*/  MEMBAR.ALL.CTA ;  /* 0x0000000000007992 */ /* 0x0007ec0000008000 */
[----:B---3--:R-:W3:Y:S02]  /*3290*/  FENCE.VIEW.ASYNC.S ;  /* 0x00000000000073c6 */ /* 0x008ee40000000000 */
[----:B---3--:R3:W-:Y:S01]  /*32a0*/  SYNCS.ARRIVE.TRANS64.RED.A1T0 RZ, [R3+URZ], RZ ;  /* 0x000000ff03ff79a7 */ /* 0x0087e200081004ff */
[----:B------:R3:W4:Y:S01]  /*32b0*/  @P0 SYNCS.PHASECHK.TRANS64.TRYWAIT P1, [UR5], R2 ;  /* 0x00000002ff0005a7 */ /* 0x0007220008021105 */
[----:B------:R-:W1:Y:S02]  /*32c0*/  SYNCS.PHASECHK.TRANS64.TRYWAIT P0, [UR29+0xa8], R0 ;  /* 0x0000a800ff0075a7 */ /* 0x000e64000800111d */
[----:B-1234-:R-:W-:Y:S05]  /*32d0*/  @!P0 BRA `(.L_x_55) ;  /* 0x0000006800b08947 */ /* 0x01efea0003800000 */
.L_x_117:
[----:B------:R-:W-:Y:S01]  /*32e0*/  IADD3 R10, PT, PT, R10, 0x1, RZ ;  /* 0x000000010a0a7810 */ /* 0x000fe20007ffe0ff */
[----:B------:R-:W-:Y:S06]  /*32f0*/  BRA.U !UP4, `(.L_x_56) ;  /* 0x000000010cc07547 */ /* 0x000fec000b800000 */
[----:B------:R-:W-:Y:S01]  /*3300*/  UPLOP3.LUT UP2, UPT, UPT, UPT, UPT, 0x40, 0x4 ;  /* 0x000000000004789c */ /* 0x000fe20003f4e870 */
[----:B------:R-:W-:Y:S01]  /*3310*/  UMOV UR25, UR40 ;  /* 0x0000002800197c82 */ /* 0x000fe20008000000 */
[----:B------:R-:W-:Y:S01]  /*3320*/  UMOV UR24, UR31 ;  /* 0x0000001f00187c82 */ /* 0x000fe20008000000 */
[----:B------:R-:W-:-:S08]  /*3330*/  UMOV UR5, UR23 ;  /* 0x0000001700057c82 */ /* 0x000fd00008000000 */
.L_x_59:
[----:B------:R-:W-:Y:S02]  /*3340*/  UIADD3 UR25, UPT, UPT, UR25, 0x1, URZ ;  /* 0x0000000119197890 */ /* 0x000fe4000fffe0ff */
[----:B--2---:R-:W-:Y:S02]  /*3350*/  ULEA UR7, UR5, UR27, 0x3 ;  /* 0x0000001b05077291 */ /* 0x004fe4000f8e18ff */
[----:B------:R-:W-:Y:S01]  /*3360*/  UISETP.NE.AND UP3, UPT, UR25, URZ, UPT ;  /* 0x000000ff1900728c */ /* 0x000fe2000bf65270 */
[----:B---3--:R-:W-:Y:S10]  /*3370*/  @P1 BRA `(.L_x_57) ;  /* 0x00000000000c1947 */ /* 0x008ff40003800000 */
[----:B-1----:R-:W-:Y:S04]  /*3380*/  SHF.L.U32 R3, R8, 0x1f, RZ ;  /* 0x0000001f08037819 */ /* 0x002fe800000006ff */
[----:B------:R-:W1:Y:S02]  /*3390*/  SYNCS.PHASECHK.TRANS64.TRYWAIT P0, [UR7], R3 ;  /* 0x00000003ff0075a7 */ /* 0x000e640008001107 */
[----:B-1----:R-:W-:Y:S05]  /*33a0*/  @!P0 BRA `(.L_x_58) ;  /* 0x0000006800948947 */ /* 0x002fea0003800000 */
.L_x_57:
[----:B------:R-:W-:Y:S01]  /*33b0*/  UISETP.NE.AND UP0, UPT, UR24, 0x1, UPT ;  /* 0x000000011800788c */ /* 0x000fe2000bf05270 */
[----:B------:R-:W-:Y:S01]  /*33c0*/  PLOP3.LUT P1, PT, PT, PT, PT, 0x80, 0x8 ;  /* 0x000000000008781c */ /* 0x000fe20003f2f070 */
[----:B------:R-:W-:Y:S02]  /*33d0*/  UIADD3 UR6, UPT, UPT, UR5, 0x1, URZ ;  /* 0x0000000105067890 */ /* 0x000fe4000fffe0ff */
[----:B------:R-:W-:Y:S02]  /*33e0*/  UIADD3 UR26, UPT, UPT, UR7, 0x28, URZ ;  /* 0x00000028071a7890 */ /* 0x000fe4000fffe0ff */
[----:B------:R-:W-:Y:S01]  /*33f0*/  UISETP.NE.AND UP1, UPT, UR6, 0x5, UPT ;  /* 0x000000050600788c */ /* 0x000fe2000bf25270 */
[----:B------:R-:W-:Y:S01]  /*3400*/  PLOP3.LUT P0, PT, PT, PT, UP0, 0x80, 0x8 ;  /* 0x000000000008781c */ /* 0x000fe20003f0f008 */
[----:B------:R-:W-:Y:S02]  /*3410*/  UIADD3 UR24, UPT, UPT, UR24, -0x1, URZ ;  /* 0xffffffff18187890 */ /* 0x000fe4000fffe0ff */
[----:B------:R-:W-:Y:S02]  /*3420*/  USEL UR8, URZ, 0x1, UP1 ;  /* 0x00000001ff087887 */ /* 0x000fe40008800000 */
[----:B------:R-:W-:Y:S01]  /*3430*/  USEL UR23, UR6, URZ, UP1 ;  /* 0x000000ff06177287 */ /* 0x000fe20008800000 */
[----:B------:R-:W-:Y:S01]  /*3440*/  UMOV UR7, 0x40004040 ;  /* 0x4000404000077882 */ /* 0x000fe20000000000 */
[----:B------:R-:W-:Y:S02]  /*3450*/  UMOV UR9, 0x40004040 ;  /* 0x4000404000097882 */ /* 0x000fe40000000000 */
[----:B------:R-:W-:Y:S01]  /*3460*/  @UP0 ULEA UR6, UR23, UR27, 0x3 ;  /* 0x0000001b17060291 */ /* 0x000fe2000f8e18ff */
[----:B------:R-:W-:Y:S01]  /*3470*/  LOP3.LUT R8, R8, UR8, RZ, 0x3c, !PT ;  /* 0x0000000808087c12 */ /* 0x000fe2000f8e3cff */
[----:B------:R-:W-:Y:S01]  /*3480*/  ULEA UR8, UR5, UR28, 0xa ;  /* 0x0000001c05087291 */ /* 0x000fe2000f8e50ff */
[----:B------:R-:W-:Y:S02]  /*3490*/  UMOV UR21, 0x40004040 ;  /* 0x4000404000157882 */ /* 0x000fe40000000000 */
[----:B-1----:R-:W-:Y:S01]  /*34a0*/  @P0 SHF.L.U32 R0, R8, 0x1f, RZ ;  /* 0x0000001f08000819 */ /* 0x002fe200000006ff */
[----:B------:R-:W-:Y:S02]  /*34b0*/  UIADD3 UR18, UPT, UPT, UR8, 0x2, URZ ;  /* 0x0000000208127890 */ /* 0x000fe4000fffe0ff */
[----:B------:R-:W-:Y:S01]  /*34c0*/  UIADD3 UR14, UPT, UPT, UR8, 0x4, URZ ;  /* 0x00000004080e7890 */ /* 0x000fe2000fffe0ff */
[----:B------:R2:W3:Y:S01]  /*34d0*/  @P0 SYNCS.PHASECHK.TRANS64.TRYWAIT P1, [UR6], R0 ;  /* 0x00000000ff0005a7 */ /* 0x0004e20008021106 */
[----:B------:R-:W-:Y:S02]  /*34e0*/  UIMAD UR6, UR5, 0x500, UR4 ;  /* 0x00000500050678a4 */ /* 0x000fe4000f8e0204 */
[----:B------:R-:W-:Y:S02]  /*34f0*/  UIADD3 UR10, UPT, UPT, UR8, 0x6, URZ ;  /* 0x00000006080a7890 */ /* 0x000fe4000fffe0ff */
[----:B------:R-:W-:Y:S02]  /*3500*/  UIADD3 UR20, UPT, UPT, UR6, 0x2, URZ ;  /* 0x0000000206147890 */ /* 0x000fe4000fffe0ff */
[----:B------:R-:W-:Y:S02]  /*3510*/  UIADD3 UR16, UPT, UPT, UR6, 0x4, URZ ;  /* 0x0000000406107890 */ /* 0x000fe4000fffe0ff */
[----:B------:R-:W-:Y:S01]  /*3520*/  UIADD3 UR12, UPT, UPT, UR6, 0x6, URZ ;  /* 0x00000006060c7890 */ /* 0x000fe2000fffe0ff */
[----:B------:R2:W-:Y:S01]  /*3530*/  UTCQMMA gdesc[UR8], gdesc[UR6], tmem[UR22], tmem[UR38], idesc[UR39], UP2 ;  /* 0x00ff2606080075ea */ /* 0x0005e20009000316 */
[----:B------:R-:W-:Y:S01]  /*3540*/  UPLOP3.LUT UP2, UPT, UPT, UPT, UPT, 0x80, 0x8 ;  /* 0x000000000008789c */ /* 0x000fe20003f4f070 */
[----:B------:R-:W-:Y:S01]  /*3550*/  UMOV UR19, 0x40004040 ;  /* 0x4000404000137882 */ /* 0x000fe20000000000 */
[----:B------:R-:W-:Y:S01]  /*3560*/  UMOV UR17, 0x40004040 ;  /* 0x4000404000117882 */ /* 0x000fe20000000000 */
[----:B------:R2:W-:Y:S01]  /*3570*/  UTCQMMA gdesc[UR18], gdesc[UR20], tmem[UR22], tmem[UR36], idesc[UR37], UPT ;  /* 0x00ff2414120075ea */ /* 0x0005e2000b800316 */
[----:B------:R-:W-:Y:S01]  /*3580*/  UMOV UR15, 0x40004040 ;  /* 0x40004040000f7882 */ /* 0x000fe20000000000 */
[----:B------:R-:W-:Y:S01]  /*3590*/  UMOV UR13, 0x40004040 ;  /* 0x40004040000d7882 */ /* 0x000fe20000000000 */
[----:B------:R-:W-:Y:S01]  /*35a0*/  UMOV UR11, 0x40004040 ;  /* 0x40004040000b7882 */ /* 0x000fe20000000000 */
[----:B------:R2:W-:Y:S01]  /*35b0*/  UTCQMMA gdesc[UR14], gdesc[UR16], tmem[UR22], tmem[UR34], idesc[UR35], UPT ;  /* 0x00ff22100e0075ea */ /* 0x0005e2000b800316 */
[----:B------:R2:W-:Y:S01]  /*35c0*/  UTCQMMA gdesc[UR10], gdesc[UR12], tmem[UR22], tmem[UR32], idesc[UR33], UPT ;  /* 0x00ff200c0a0075ea */ /* 0x0005e2000b800316 */
[----:B------:R2:W-:Y:S01]  /*35d0*/  UTCBAR [UR26], URZ ;  /* 0x000000ff1a0073e9 */ /* 0x0005e200080000ff */
[----:B------:R-:W-:Y:S01]  /*35e0*/  UMOV UR5, UR23 ;  /* 0x0000001700057c82 */ /* 0x000fe20008000000 */
[----:B------:R-:W-:Y:S05]  /*35f0*/  BRA.U UP3, `(.L_x_59) ;  /* 0xfffffffd03507547 */ /* 0x000fea000b83ffff */
.L_x_56:
[----:B------:R-:W-:Y:S01]  /*3600*/  UIADD3 UR5, UPT, UPT, UR30, 0x1, URZ ;  /* 0x000000011e057890 */ /* 0x000fe2000fffe0ff */
[----:B------:R-:W-:Y:S01]  /*3610*/  LOP3.LUT P0, RZ, R6, 0x1, RZ, 0xc0, !PT ;  /* 0x0000000106ff7812 */ /* 0x000fe2000780c0ff */
[----:B--2---:R-:W-:Y:S01]  /*3620*/  UIADD3 UR6, UPT, UPT, UR29, 0x90, URZ ;  /* 0x000000901d067890 */ /* 0x004fe2000fffe0ff */
[----:B---3--:R-:W-:Y:S01]  /*3630*/  ISETP.NE.AND P1, PT, R10, 0x2, PT ;  /* 0x000000020a00780c */ /* 0x008fe20003f25270 */
[----:B------:R-:W-:-:S03]  /*3640*/  UISETP.NE.AND UP0, UPT, UR5, 0x3, UPT ;  /* 0x000000030500788c */ /* 0x000fc6000bf05270 */
[----:B-1----:R-:W-:Y:S01]  /*3650*/  SEL R0, RZ, 0x1, P1 ;  /* 0x00000001ff007807 */ /* 0x002fe20000800000 */
[----:B------:R-:W-:Y:S01]  /*3660*/  USEL UR7, URZ, 0x1, UP0 ;  /* 0x00000001ff077887 */ /* 0x000fe20008000000 */
[----:B------:R-:W-:Y:S01]  /*3670*/  SEL R10, R10, RZ, P1 ;  /* 0x000000ff0a0a7207 */ /* 0x000fe20000800000 */
[----:B------:R-:W-:Y:S01]  /*3680*/  USEL UR30, UR5, URZ, UP0 ;  /* 0x000000ff051e7287 */ /* 0x000fe20008000000 */
[----:B------:R2:W-:Y:S01]  /*3690*/  UTCBAR [UR6], URZ ;  /* 0x000000ff060073e9 */ /* 0x0005e200080000ff */
[----:B------:R-:W-:Y:S02]  /*36a0*/  LOP3.LUT R9, R9, R0, RZ, 0x3c, !PT ;  /* 0x0000000009097212 */ /* 0x000fe400078e3cff */
[----:B------:R-:W-:Y:S01]  /*36b0*/  LOP3.LUT R11, R11, UR7, RZ, 0x3c, !PT ;  /* 0x000000070b0b7c12 */ /* 0x000fe2000f8e3cff */
[----:B------:R-:W-:Y:S07]  /*36c0*/  @P0 BRA `(.L_x_60) ;  /* 0xfffffff800a00947 */ /* 0x000fee000383ffff */
[----:B------:R-:W1:Y:S01]  /*36d0*/  S2UR UR8, SR_CgaCtaId ;  /* 0x00000000000879c3 */ /* 0x000e620000008800 */
[----:B------:R-:W-:Y:S01]  /*36e0*/  ELECT P0, URZ, PT ;  /* 0x0000000000ff782f */ /* 0x000fe20003800000 */
[----:B------:R-:W-:Y:S01]  /*36f0*/  IMAD.MOV.U32 R0, RZ, RZ, 0x1 ;  /* 0x00000001ff007424 */ /* 0x000fe200078e00ff */
[----:B------:R-:W-:Y:S01]  /*3700*/  UIADD3 UR27, UPT, UPT, UR27, 0xa8, URZ ;  /* 0x000000a81b1b7890 */ /* 0x000fe2000fffe0ff */
[----:B------:R-:W-:Y:S01]  /*3710*/  SHF.L.U32 R3, R11, 0x1f, RZ ;  /* 0x0000001f0b037819 */ /* 0x000fe200000006ff */
[----:B------:R-:W-:-:S03]  /*3720*/  UMOV UR4, 0x40 ;  /* 0x0000004000047882 */ /* 0x000fc60000000000 */
[----:B------:R-:W-:Y:S01]  /*3730*/  UVIRTCOUNT.DEALLOC.SMPOOL 0x80 ;  /* 0x000000800000784c */ /* 0x000fe20000000000 */
[----:B-1----:R-:W-:Y:S02]  /*3740*/  ULEA UR8, UR8, UR4, 0x18 ;  /* 0x0000000408087291 */ /* 0x002fe4000f8ec0ff */
[----:B------:R-:W-:-:S07]  /*3750*/  ULEA UR4, UR30, UR27, 0x3 ;  /* 0x0000001b1e047291 */ /* 0x000fce000f8e18ff */
[----:B------:R1:W-:Y:S02]  /*3760*/  @P0 STS.U8 [UR8+0x1c], R0 ;  /* 0x00001c00ff000988 */ /* 0x0003e40008000008 */
[----:B------:R-:W3:Y:S02]  /*3770*/  SYNCS.PHASECHK.TRANS64.TRYWAIT P0, [UR4], R3 ;  /* 0x00000003ff0075a7 */ /* 0x000ee40008001104 */
[----:B-1-3--:R-:W-:Y:S05]  /*3780*/  @!P0 BRA `(.L_x_61) ;  /* 0x0000006400b48947 */ /* 0x00afea0003800000 */
.L_x_120:
[----:B------:R-:W-:-:S04]  /*3790*/  UIADD3 UR4, UPT, UPT, UR30, 0x1, URZ ;  /* 0x000000011e047890 */ /* 0x000fc8000fffe0ff */
[----:B------:R-:W-:-:S04]  /*37a0*/  UISETP.NE.AND UP0, UPT, UR4, 0x3, UPT ;  /* 0x000000030400788c */ /* 0x000fc8000bf05270 */
[----:B--2---:R-:W-:Y:S02]  /*37b0*/  USEL UR6, URZ, 0x1, UP0 ;  /* 0x00000001ff067887 */ /* 0x004fe40008000000 */
[----:B------:R-:W-:-:S04]  /*37c0*/  USEL UR4, UR4, URZ, UP0 ;  /* 0x000000ff04047287 */ /* 0x000fc80008000000 */
[----:B------:R-:W-:Y:S01]  /*37d0*/  ULEA UR5, UR4, UR27, 0x3 ;  /* 0x0000001b04057291 */ /* 0x000fe2000f8e18ff */
[----:B------:R-:W-:-:S04]  /*37e0*/  LOP3.LUT R11, R11, UR6, RZ, 0x3c, !PT ;  /* 0x000000060b0b7c12 */ /* 0x000fc8000f8e3cff */
[----:B-1----:R-:W-:-:S04]  /*37f0*/  SHF.L.U32 R3, R11, 0x1f, RZ ;  /* 0x0000001f0b037819 */ /* 0x002fc800000006ff */
[----:B------:R-:W1:Y:S02]  /*3800*/  SYNCS.PHASECHK.TRANS64.TRYWAIT P0, [UR5], R3 ;  /* 0x00000003ff0075a7 */ /* 0x000e640008001105 */
[----:B-1----:R-:W-:Y:S05]  /*3810*/  @!P0 BRA `(.L_x_62) ;  /* 0x0000006400a88947 */ /* 0x002fea0003800000 */
.L_x_122:
[----:B------:R-:W-:-:S04]  /*3820*/  UIADD3 UR4, UPT, UPT, UR4, 0x1, URZ ;  /* 0x0000000104047890 */ /* 0x000fc8000fffe0ff */
[----:B------:R-:W-:-:S04]  /*3830*/  UISETP.NE.AND UP0, UPT, UR4, 0x3, UPT ;  /* 0x000000030400788c */ /* 0x000fc8000bf05270 */
[----:B------:R-:W-:Y:S02]  /*3840*/  USEL UR5, URZ, 0x1, UP0 ;  /* 0x00000001ff057887 */ /* 0x000fe40008000000 */
[----:B------:R-:W-:-:S04]  /*3850*/  USEL UR4, UR4, URZ, UP0 ;  /* 0x000000ff04047287 */ /* 0x000fc80008000000 */
[----:B------:R-:W-:Y:S01]  /*3860*/  ULEA UR4, UR4, UR27, 0x3 ;  /* 0x0000001b04047291 */ /* 0x000fe2000f8e18ff */
[----:B-1----:R-:W-:-:S04]  /*3870*/  LOP3.LUT R3, R11, UR5, RZ, 0x3c, !PT ;  /* 0x000000050b037c12 */ /* 0x002fc8000f8e3cff */
[----:B------:R-:W-:-:S04]  /*3880*/  SHF.L.U32 R3, R3, 0x1f, RZ ;  /* 0x0000001f03037819 */ /* 0x000fc800000006ff */
[----:B------:R-:W1:Y:S02]  /*3890*/  SYNCS.PHASECHK.TRANS64.TRYWAIT P0, [UR4], R3 ;  /* 0x00000003ff0075a7 */ /* 0x000e640008001104 */
[----:B-1----:R-:W-:Y:S05]  /*38a0*/  @!P0 BRA `(.L_x_63) ;  /* 0x00000064009c8947 */ /* 0x002fea0003800000 */
.L_x_124:
[----:B------:R-:W-:Y:S01]  /*38b0*/  NOP ;  /* 0x0000000000007918 */ /* 0x000fe20000000000 */
[----:B-1----:R-:W1:Y:S01]  /*38c0*/  LDS R0, [UR8+0x14] ;  /* 0x00001408ff007984 */ /* 0x002e620008000800 */
[----:B------:R-:W-:Y:S01]  /*38d0*/  ULOP3.LUT UR4, UR41, 0xffff, URZ, 0xc0, !UPT ;  /* 0x0000ffff29047892 */ /* 0x000fe2000f8ec0ff */
[----:B------:R-:W-:Y:S01]  /*38e0*/  UMOV UR5, 0xffff ;  /* 0x0000ffff00057882 */ /* 0x000fe20000000000 */
[----:B------:R-:W-:Y:S02]  /*38f0*/  UMOV UR6, 0x1 ;  /* 0x0000000100067882 */ /* 0x000fe40000000000 */
[----:B------:R-:W-:-:S04]  /*3900*/  USHF.R.U32.HI UR4, URZ, 0x5, UR4 ;  /* 0x00000005ff047899 */ /* 0x000fc80008011604 */
[----:B------:R-:W-:Y:S02]  /*3910*/  USHF.L.U32 UR5, UR5, UR4, URZ ;  /* 0x0000000405057299 */ /* 0x000fe400080006ff */
[----:B------:R-:W-:-:S04]  /*3920*/  USHF.L.U32 UR4, UR6, UR4, URZ ;  /* 0x0000000406047299 */ /* 0x000fc800080006ff */
[----:B-1----:R-:W-:-:S04]  /*3930*/  LOP3.LUT R0, R0, UR5, RZ, 0xc0, !PT ;  /* 0x0000000500007c12 */ /* 0x002fc8000f8ec0ff */
[----:B------:R-:W-:-:S13]  /*3940*/  ISETP.NE.AND P0, PT, R0, UR5, PT ;  /* 0x0000000500007c0c */ /* 0x000fda000bf05270 */
[----:B------:R-:W-:Y:S05]  /*3950*/  @P0 BRA `(.L_x_64) ;  /* 0x0000000000580947 */ /* 0x000fea0003800000 */
[----:B------:R-:W1:Y:S02]  /*3960*/  LDS R0, [UR8+0x18] ;  /* 0x00001808ff007984 */ /* 0x000e640008000800 */
[----:B-1----:R-:W-:-:S04]  /*3970*/  LOP3.LUT R0, R0, UR4, RZ, 0xc0, !PT ;  /* 0x0000000400007c12 */ /* 0x002fc8000f8ec0ff */
[----:B------:R-:W-:-:S13]  /*3980*/  ISETP.NE.AND P0, PT, R0, UR4, PT ;  /* 0x0000000400007c0c */ /* 0x000fda000bf05270 */
[----:B------:R-:W-:Y:S05]  /*3990*/  @P0 BRA `(.L_x_65) ;  /* 0x00000000003c0947 */ /* 0x000fea0003800000 */
[----:B------:R-:W1:Y:S01]  /*39a0*/  S2R R2, SR_LANEID ;  /* 0x0000000000027919 */ /* 0x000e620000000000 */
[----:B------:R-:W-:Y:S01]  /*39b0*/  ULOP3.LUT UR5, URZ, UR5, URZ, 0x33, !UPT ;  /* 0x00000005ff057292 */ /* 0x000fe2000f8e33ff */
[----:B------:R-:W-:Y:S01]  /*39c0*/  LOP3.LUT R4, RZ, UR4, RZ, 0x33, !PT ;  /* 0x00000004ff047c12 */ /* 0x000fe2000f8e33ff */
[----:B------:R-:W-:Y:S02]  /*39d0*/  VOTEU.ANY UR4, UPT, PT ;  /* 0x0000000000047886 */ /* 0x000fe400038e0100 */
[----:B------:R-:W-:Y:S01]  /*39e0*/  UFLO.U32 UR4, UR4 ;  /* 0x00000004000472bd */ /* 0x000fe200080e0000 */
[----:B------:R-:W2:Y:S01]  /*39f0*/  REDUX UR6, R4 ;  /* 0x00000000040673c4 */ /* 0x000ea20000000000 */
[----:B------:R-:W-:-:S06]  /*3a00*/  IMAD.U32 R0, RZ, RZ, UR5 ;  /* 0x00000005ff007e24 */ /* 0x000fcc000f8e00ff */
[----:B------:R3:W-:Y:S01]  /*3a10*/  UTCATOMSWS.AND URZ, UR5 ;  /* 0x0000000500ff79e3 */ /* 0x0007e20008000000 */
[----:B------:R-:W4:Y:S01]  /*3a20*/  REDUX UR7, R0 ;  /* 0x00000000000773c4 */ /* 0x000f220000000000 */
[----:B-1----:R-:W-:Y:S01]  /*3a30*/  ISETP.EQ.U32.AND P0, PT, R2, UR4, PT ;  /* 0x0000000402007c0c */ /* 0x002fe2000bf02070 */
[----:B--2---:R-:W-:Y:S01]  /*3a40*/  IMAD.U32 R2, RZ, RZ, UR6 ;  /* 0x00000006ff027e24 */ /* 0x004fe2000f8e00ff */
[----:B----4-:R-:W-:-:S11]  /*3a50*/  MOV R3, UR7 ;  /* 0x0000000700037c02 */ /* 0x010fd60008000f00 */
[----:B------:R3:W-:Y:S04]  /*3a60*/  @P0 ATOMS.AND RZ, [UR8+0x14], R3 ;  /* 0x00001403ffff098c */ /* 0x0007e8000a800008 */
[----:B------:R3:W-:Y:S01]  /*3a70*/  @P0 ATOMS.AND RZ, [UR8+0x18], R2 ;  /* 0x00001802ffff098c */ /* 0x0007e2000a800008 */
[----:B------:R-:W-:Y:S05]  /*3a80*/  BRA `(.L_x_66) ;  /* 0x0000000000147947 */ /* 0x000fea0003800000 */
.L_x_65:
[----:B------:R-:W-:Y:S02]  /*3a90*/  MOV R2, 0x3ab0 ;  /* 0x00003ab000027802 */ /* 0x000fe40000000f00 */
[----:B-----5:R-:W-:Y:S05]  /*3aa0*/  CALL.REL.NOINC `($__internal_0_$__cuda_sm10x_tcgen05_guardrail_trap_col_being_dealloced_not_returned_by_alloc) ;  /* 0x0000006400bc7944 */ /* 0x020fea0003c00000 */
[----:B------:R-:W-:Y:S05]  /*3ab0*/  BRA `(.L_x_66) ;  /* 0x0000000000087947 */ /* 0x000fea0003800000 */
.L_x_64:
[----:B------:R-:W-:Y:S02]  /*3ac0*/  MOV R2, 0x3ae0 ;  /* 0x00003ae000027802 */ /* 0x000fe40000000f00 */
[----:B-----5:R-:W-:Y:S05]  /*3ad0*/  CALL.REL.NOINC `($__internal_2_$__cuda_sm10x_tcgen05_guardrail_trap_unallocated_columns_being_dealloced) ;  /* 0x0000006400c87944 */ /* 0x020fea0003c00000 */
.L_x_66:
[----:B------:R-:W-:Y:S01]  /*3ae0*/  NOP ;  /* 0x0000000000007918 */ /* 0x000fe20000000000 */
[----:B---3--:R-:W-:Y:S05]  /*3af0*/  EXIT ;  /* 0x000000000000794d */ /* 0x008fea0003800000 */
.L_x_49:
[----:B------:R-:W-:-:S09]  /*3b00*/  UISETP.NE.OR UP0, UPT, UR18, 0x3, !UP3 ;  /* 0x000000031200788c */ /* 0x000fd2000df05670 */
[----:B------:R-:W-:Y:S05]  /*3b10*/  BRA.U UP0, `(.L_x_67) ;  /* 0x0000000d00847547 */ /* 0x000fea000b800000 */
[----:B------:R-:W2:Y:S01]  /*3b20*/  LDCU.64 UR6, c[0x0][0x888] ;  /* 0x00011100ff0677ac */ /* 0x000ea20008000a00 */
[----:B------:R-:W-:Y:S02]  /*3b30*/  HFMA2 R9, -RZ, RZ, 0, 0 ;  /* 0x00000000ff097431 */ /* 0x000fe400000001ff */
[----:B------:R-:W-:Y:S01]  /*3b40*/  IMAD.MOV.U32 R11, RZ, RZ, 0x1 ;  /* 0x00000001ff0b7424 */ /* 0x000fe200078e00ff */
[----:B------:R-:W-:Y:S01]  /*3b50*/  MOV R8, 0x5000 ;  /* 0x0000500000087802 */ /* 0x000fe20000000f00 */
[----:B------:R-:W3:Y:S01]  /*3b60*/  LDCU UR37, c[0x0][0x370] ;  /* 0x00006e00ff2577ac */ /* 0x000ee20008000800 */
[----:B------:R-:W-:Y:S01]  /*3b70*/  IMAD.MOV.U32 R10, RZ, RZ, RZ ;  /* 0x000000ffff0a7224 */ /* 0x000fe200078e00ff */
[----:B------:R-:W3:Y:S01]  /*3b80*/  LDCU.128 UR40, c[0x0][0xb10] ;  /* 0x00016200ff2877ac */ /* 0x000ee20008000c00 */
[----:B------:R-:W4:Y:S01]  /*3b90*/  LDCU UR31, c[0x0][0x374] ;  /* 0x00006e80ff1f77ac */ /* 0x000f220008000800 */
[----:B------:R-:W1:Y:S01]  /*3ba0*/  LDCU.64 UR38, c[0x0][0x890] ;  /* 0x00011200ff2677ac */ /* 0x000e620008000a00 */
[----:B------:R-:W1:Y:S01]  /*3bb0*/  LDCU UR21, c[0x0][0xb0c] ;  /* 0x00016180ff1577ac */ /* 0x000e620008000800 */
[----:B------:R-:W1:Y:S01]  /*3bc0*/  LDCU UR51, c[0x0][0xb20] ;  /* 0x00016400ff3377ac */ /* 0x000e620008000800 */
[----:B------:R-:W1:Y:S01]  /*3bd0*/  LDCU UR4, c[0x0][0xb30] ;  /* 0x00016600ff0477ac */ /* 0x000e620008000800 */
[----:B--2---:R-:W-:Y:S01]  /*3be0*/  UISETP.NE.U32.AND UP0, UPT, UR6, URZ, UPT ;  /* 0x000000ff0600728c */ /* 0x004fe2000bf05070 */
[----:B------:R-:W-:Y:S01]  /*3bf0*/  UMOV UR29, 0x400 ;  /* 0x00000400001d7882 */ /* 0x000fe20000000000 */
[----:B---3--:R-:W-:-:S02]  /*3c00*/  UIMAD.WIDE.U32 UR48, UR37, UR40, URZ ;  /* 0x00000028253072a5 */ /* 0x008fc4000f8e00ff */
[----:B------:R-:W-:Y:S02]  /*3c10*/  UISETP.NE.AND.EX UP5, UPT, UR7, URZ, UPT, UP0 ;  /* 0x000000ff0700728c */ /* 0x000fe4000bfa5300 */
[----:B----4-:R-:W-:Y:S02]  /*3c20*/  UIMAD.WIDE.U32 UR6, UR31, UR43, URZ ;  /* 0x0000002b1f0672a5 */ /* 0x010fe4000f8e00ff */
[----:B------:R-:W-:Y:S02]  /*3c30*/  ULEA UR29, UR5, UR29, 0x18 ;  /* 0x0000001d051d7291 */ /* 0x000fe4000f8ec0ff */
[----:B-1----:R-:W-:Y:S02]  /*3c40*/  UISETP.NE.U32.AND UP6, UPT, UR38, URZ, UPT ;  /* 0x000000ff2600728c */ /* 0x002fe4000bfc5070 */
[----:B------:R-:W-:Y:S02]  /*3c50*/  UIADD3 UR44, UPT, UPT, UR29, 0x50, URZ ;  /* 0x000000501d2c7890 */ /* 0x000fe4000fffe0ff */
[----:B------:R-:W-:Y:S01]  /*3c60*/  UISETP.NE.AND UP0, UPT, UR15, 0x1, UPT ;  /* 0x000000010f00788c */ /* 0x000fe2000bf05270 */
[----:B------:R-:W-:Y:S01]  /*3c70*/  UMOV UR48, UR49 ;  /* 0x0000003100307c82 */ /* 0x000fe20008000000 */
[----:B------:R-:W-:Y:S01]  /*3c80*/  UMOV UR45, UR7 ;  /* 0x00000007002d7c82 */ /* 0x000fe20008000000 */
[----:B------:R-:W-:Y:S01]  /*3c90*/  UISETP.NE.AND UP0, UPT, UR21, 0x1, UPT ;  /* 0x000000011500788c */ /* 0x000fe2000bf05270 */
[----:B------:R-:W1:Y:S01]  /*3ca0*/  LDCU.64 UR52, c[0x0][0x348] ;  /* 0x00006900ff3477ac */ /* 0x000e620008000a00 */
[----:B------:R-:W-:-:S02]  /*3cb0*/  UPLOP3.LUT UP1, UPT, UPT, UPT, UPT, 0x40, 0x4 ;  /* 0x000000000004789c */ /* 0x000fc40003f2e870 */
[----:B------:R-:W-:Y:S01]  /*3cc0*/  UISETP.GE.AND UP3, UPT, UR15, 0x1, UPT ;  /* 0x000000010f00788c */ /* 0x000fe2000bf66270 */
[----:B------:R-:W2:Y:S01]  /*3cd0*/  LDCU.64 UR22, c[0x0][0xb28] ;  /* 0x00016500ff1677ac */ /* 0x000ea20008000a00 */
[----:B------:R-:W-:Y:S02]  /*3ce0*/  UISETP.NE.AND.EX UP6, UPT, UR39, URZ, UPT, UP6 ;  /* 0x000000ff2700728c */ /* 0x000fe4000bfc5360 */
[----:B------:R-:W-:Y:S02]  /*3cf0*/  UPRMT UR44, UR5, 0x654, UR44 ;  /* 0x00000654052c7896 */ /* 0x000fe4000800002c */
[----:B------:R-:W-:Y:S02]  /*3d00*/  USHF.R.U32.HI UR48, URZ, UR41, UR48 ;  /* 0x00000029ff307299 */ /* 0x000fe40008011630 */
[----:B------:R-:W-:Y:S02]  /*3d10*/  USHF.R.U32.HI UR45, URZ, UR51, UR45 ;  /* 0x00000033ff2d7299 */ /* 0x000fe4000801162d */
[----:B------:R-:W-:-:S02]  /*3d20*/  UISETP.NE.AND UP0, UPT, UR42, 0x1, UPT ;  /* 0x000000012a00788c */ /* 0x000fc4000bf05270 */
[----:B------:R-:W-:-:S11]  /*3d30*/  UISETP.NE.AND UP4, UPT, UR4, 0x1, UPT ;  /* 0x000000010400788c */ /* 0x000fd6000bf85270 */
.L_x_75:
[C---:B------:R-:W-:Y:S02]  /*3d40*/  LEA R3, R10.reuse, UR29, 0x3 ;  /* 0x0000001d0a037c11 */ /* 0x040fe4000f8e18ff */
[----:B------:R-:W-:Y:S02]  /*3d50*/  SHF.L.U32 R0, R9, 0x1f, RZ ;  /* 0x0000001f09007819 */ /* 0x000fe400000006ff */
[----:B------:R-:W-:Y:S02]  /*3d60*/  LEA R5, R10, UR29, 0x4 ;  /* 0x0000001d0a057c11 */ /* 0x000fe4000f8e20ff */
[----:B---3--:R-:W3:Y:S02]  /*3d70*/  SYNCS.PHASECHK.TRANS64.TRYWAIT P0, [R3+URZ+0x70], R0 ;  /* 0x00007000030075a7 */ /* 0x008ee400080011ff */
[----:B---3--:R-:W-:Y:S05]  /*3d80*/  @!P0 BRA `(.L_x_68) ;  /* 0x00000060007c8947 */ /* 0x008fea0003800000 */
.L_x_125:
[----:B------:R-:W4:Y:S01]  /*3d90*/  LDS.128 R4, [R5+0xf0] ;  /* 0x0000f00005047984 */ /* 0x000f220000000c00 */
[----:B------:R-:W-:Y:S01]  /*3da0*/  UISETP.GE.AND UP0, UPT, UR15, 0x1, UPT ;  /* 0x000000010f00788c */ /* 0x000fe2000bf06270 */
[----:B------:R-:W-:Y:S01]  /*3db0*/  @!PT LDS RZ, [RZ] ;  /* 0x00000000fffff984 */ /* 0x000fe20000000800 */
[----:B------:R-:W-:Y:S01]  /*3dc0*/  @!PT LDS RZ, [RZ] ;  /* 0x00000000fffff984 */ /* 0x000fe20000000800 */
[----:B------:R-:W-:Y:S01]  /*3dd0*/  @!PT LDS RZ, [RZ] ;  /* 0x00000000fffff984 */ /* 0x000fe20000000800 */
[----:B------:R-:W-:Y:S01]  /*3de0*/  @!PT LDS RZ, [RZ] ;  /* 0x00000000fffff984 */ /* 0x000fe20000000800 */
[----:B------:R1:W-:Y:S06]  /*3df0*/  MEMBAR.ALL.CTA ;  /* 0x0000000000007992 */ /* 0x0003ec0000008000 */
[----:B-1----:R-:W1:Y:S01]  /*3e00*/  FENCE.VIEW.ASYNC.S ;  /* 0x00000000000073c6 */ /* 0x002e620000000000 */
[----:B----4-:R-:W-:Y:S11]  /*3e10*/  LOP3.LUT P0, RZ, R6, 0x1, RZ, 0xc0, !PT ;  /* 0x0000000106ff7812 */ /* 0x010ff6000780c0ff */
[----:B------:R-:W-:Y:S02]  /*3e20*/  @!UPT UIADD3 URZ, UPT, UPT, URZ, URZ, URZ ;  /* 0x000000fffffff290 */ /* 0x000fe4000fffe0ff */
[----:B-1----:R-:W-:Y:S01]  /*3e30*/  VOTEU.ANY UP3, P0 ;  /* 0x0000000000ff7886 */ /* 0x002fe20000060100 */
[----:B------:R-:W-:Y:S11]  /*3e40*/  PLOP3.LUT P0, PT, PT, PT, UP3, 0x80, 0x8 ;  /* 0x000000000008781c */ /* 0x000ff60003f0f038 */
[----:B------:R-:W-:Y:S02]  /*3e50*/  @!UPT UIADD3 URZ, UPT, UPT, URZ, URZ, URZ ;  /* 0x000000fffffff290 */ /* 0x000fe4000fffe0ff */
[----:B---3--:R-:W-:Y:S02]  /*3e60*/  @P0 SHF.R.U32.HI R0, RZ, 0x10, R5 ;  /* 0x00000010ff000819 */ /* 0x008fe40000011605 */
[----:B------:R-:W-:Y:S02]  /*3e70*/  @P0 MOV R2, R4 ;  /* 0x0000000400020202 */ /* 0x000fe40000000f00 */
[----:B------:R-:W-:Y:S01]  /*3e80*/  @P0 R2UR UR4, R0 ;  /* 0x00000000000402ca */ /* 0x000fe200000e0000 */
[----:B------:R-:W-:Y:S01]  /*3e90*/  VIADD R0, R3, 0x80 ;  /* 0x0000008003007836 */ /* 0x000fe20000000000 */
[----:B------:R-:W-:Y:S02]  /*3ea0*/  @P0 LOP3.LUT R4, R5, 0xffff, RZ, 0xc0, !PT ;  /* 0x0000ffff05040812 */ /* 0x000fe400078ec0ff */
[----:B------:R-:W-:Y:S02]  /*3eb0*/  @P0 R2UR UR6, R2 ;  /* 0x00000000020602ca */ /* 0x000fe400000e0000 */
[----:B------:R-:W-:Y:S02]  /*3ec0*/  PRMT R0, RZ, 0x654, R0 ;  /* 0x00000654ff007816 */ /* 0x000fe40000000000 */
[----:B------:R-:W-:Y:S02]  /*3ed0*/  @P0 R2UR UR5, R4 ;  /* 0x00000000040502ca */ /* 0x000fe400000e0000 */
[----:B------:R1:W-:Y:S03]  /*3ee0*/  SYNCS.ARRIVE.TRANS64.RED.A1T0 RZ, [R0+URZ], RZ ;  /* 0x000000ff00ff79a7 */ /* 0x0003e600081004ff */
[----:B------:R-:W-:Y:S04]  /*3ef0*/  @UP3 UMOV UR30, UR4 ;  /* 0x00000004001e3c82 */ /* 0x000fe80008000000 */
[----:B------:R-:W-:Y:S04]  /*3f00*/  @UP3 UMOV UR14, UR6 ;  /* 0x00000006000e3c82 */ /* 0x000fe80008000000 */
[----:B------:R-:W-:Y:S01]  /*3f10*/  @UP3 UMOV UR13, UR5 ;  /* 0x00000005000d3c82 */ /* 0x000fe20008000000 */
[----:B------:R-:W-:Y:S05]  /*3f20*/  BRA.U !UP0, `(.L_x_69) ;  /* 0x0000000108c07547 */ /* 0x000fea000b800000 */
[----:B------:R-:W-:Y:S02]  /*3f30*/  UIMAD.WIDE.U32 UR8, UR13, UR43, URZ ;  /* 0x0000002b0d0872a5 */ /* 0x000fe4000f8e00ff */
[----:B------:R-:W-:Y:S02]  /*3f40*/  UP2UR UR12, UPR, URZ, 0x4 ;  /* 0x00000004ff0c7883 */ /* 0x000fe40008000000 */
[----:B------:R-:W-:Y:S02]  /*3f50*/  UISETP.NE.AND UP2, UPT, UR42, 0x1, UPT ;  /* 0x000000012a00788c */ /* 0x000fe4000bf45270 */
[----:B------:R-:W-:Y:S02]  /*3f60*/  UIMAD.WIDE.U32 UR10, UR14, UR40, URZ ;  /* 0x000000280e0a72a5 */ /* 0x000fe4000f8e00ff */
[----:B------:R-:W-:Y:S02]  /*3f70*/  USEL UR4, UR31, UR45, !UP2 ;  /* 0x0000002d1f047287 */ /* 0x000fe4000d000000 */
[----:B------:R-:W-:Y:S02]  /*3f80*/  UISETP.NE.AND UP0, UPT, UR21, 0x1, UPT ;  /* 0x000000011500788c */ /* 0x000fe4000bf05270 */
[----:B------:R-:W-:Y:S02]  /*3f90*/  UP2UR UR20, UPR, URZ, 0x2 ;  /* 0x00000002ff147883 */ /* 0x000fe40008000000 */
[----:B------:R-:W-:Y:S02]  /*3fa0*/  UISETP.NE.AND UP1, UPT, UR15, 0x1, UPT ;  /* 0x000000010f00788c */ /* 0x000fe4000bf25270 */
[----:B--2---:R-:W-:Y:S02]  /*3fb0*/  UIMAD.WIDE.U32 UR16, UR4, UR22, URZ ;  /* 0x00000016041072a5 */ /* 0x004fe4000f8e00ff */
[----:B------:R-:W-:Y:S01]  /*3fc0*/  USEL UR7, UR37, UR48, !UP0 ;  /* 0x0000003025077287 */ /* 0x000fe2000c000000 */
[----:B------:R-:W-:Y:S02]  /*3fd0*/  UMOV UR5, UR9 ;  /* 0x0000000900057c82 */ /* 0x000fe40008000000 */
[----:B------:R-:W-:Y:S02]  /*3fe0*/  USHF.R.U32.HI UR6, URZ, UR51, UR5 ;  /* 0x00000033ff067299 */ /* 0x000fe40008011605 */
[----:B------:R-:W-:Y:S02]  /*3ff0*/  UIMAD.WIDE.U32 UR18, UR7, UR22, URZ ;  /* 0x00000016071272a5 */ /* 0x000fe4000f8e00ff */
[----:B------:R-:W-:Y:S02]  /*4000*/  USEL UR6, UR13, UR6, !UP2 ;  /* 0x000000060d067287 */ /* 0x000fe4000d000000 */
[----:B------:R-:W-:Y:S01]  /*4010*/  UISETP.NE.AND UP2, UPT, UR12, URZ, UPT ;  /* 0x000000ff0c00728c */ /* 0x000fe2000bf45270 */
[----:B------:R-:W-:Y:S01]  /*4020*/  UMOV UR5, UR11 ;  /* 0x0000000b00057c82 */ /* 0x000fe20008000000 */
[----:B------:R-:W-:Y:S02]  /*4030*/  UIMAD.WIDE.U32 UR10, UR6, UR22, URZ ;  /* 0x00000016060a72a5 */ /* 0x000fe4000f8e00ff */
[----:B------:R-:W-:Y:S03]  /*4040*/  USHF.R.U32.HI UR8, URZ, UR41, UR5 ;  /* 0x00000029ff087299 */ /* 0x000fe60008011605 */
[----:B------:R-:W-:Y:S02]  /*4050*/  UMOV UR5, UR17 ;  /* 0x0000001100057c82 */ /* 0x000fe40008000000 */
[----:B------:R-:W-:Y:S03]  /*4060*/  @UP1 USHF.R.U32.HI UR4, URZ, UR23, UR5 ;  /* 0x00000017ff041299 */ /* 0x000fe60008011605 */
[----:B------:R-:W-:Y:S01]  /*4070*/  UMOV UR5, UR19 ;  /* 0x0000001300057c82 */ /* 0x000fe20008000000 */
[----:B------:R-:W-:Y:S02]  /*4080*/  UIMAD UR4, UR15, UR4, URZ ;  /* 0x000000040f0472a4 */ /* 0x000fe4000f8e02ff */
[----:B------:R-:W-:Y:S02]  /*4090*/  @UP1 USHF.R.U32.HI UR7, URZ, UR23, UR5 ;  /* 0x00000017ff071299 */ /* 0x000fe40008011605 */
[----:B------:R-:W-:Y:S02]  /*40a0*/  USEL UR5, UR14, UR8, !UP0 ;  /* 0x000000080e057287 */ /* 0x000fe4000c000000 */
[----:B------:R-:W-:Y:S02]  /*40b0*/  UIMAD UR8, UR15, UR7, URZ ;  /* 0x000000070f0872a4 */ /* 0x000fe4000f8e02ff */
[----:B------:R-:W-:Y:S03]  /*40c0*/  UISETP.GE.AND UP0, UPT, UR6, UR4, UPT ;  /* 0x000000040600728c */ /* 0x000fe6000bf06270 */
[----:B------:R-:W-:Y:S01]  /*40d0*/  UMOV UR4, UR11 ;  /* 0x0000000b00047c82 */ /* 0x000fe20008000000 */
[----:B------:R-:W-:Y:S02]  /*40e0*/  UISETP.GE.OR UP0, UPT, UR5, UR8, UP0 ;  /* 0x000000080500728c */ /* 0x000fe40008706670 */
[----:B------:R-:W-:Y:S02]  /*40f0*/  USHF.R.U32.HI UR4, URZ, UR23, UR4 ;  /* 0x00000017ff047299 */ /* 0x000fe40008011604 */
[----:B------:R-:W-:Y:S02]  /*4100*/  UIMAD.WIDE.U32 UR8, UR5, UR22, URZ ;  /* 0x00000016050872a5 */ /* 0x000fe4000f8e00ff */
[----:B------:R-:W-:Y:S04]  /*4110*/  USEL UR10, UR6, UR4, !UP1 ;  /* 0x00000004060a7287 */ /* 0x000fe8000c800000 */
[----:B------:R-:W-:Y:S01]  /*4120*/  UIADD3 UR11, UPT, UPT, -UR10, URZ, URZ ;  /* 0x000000ff0a0b7290 */ /* 0x000fe2000fffe1ff */
[----:B------:R-:W-:Y:S02]  /*4130*/  @!UP0 UMOV UR4, UR9 ;  /* 0x0000000900048c82 */ /* 0x000fe40008000000 */
[----:B------:R-:W-:Y:S02]  /*4140*/  @!UP0 USHF.R.U32.HI UR4, URZ, UR23, UR4 ;  /* 0x00000017ff048299 */ /* 0x000fe40008011604 */
[----:B------:R-:W-:Y:S02]  /*4150*/  UIMAD UR8, UR15, UR11, UR6 ;  /* 0x0000000b0f0872a4 */ /* 0x000fe4000f8e0206 */
[----:B------:R-:W-:Y:S02]  /*4160*/  @!UP0 USEL UR4, UR5, UR4, !UP1 ;  /* 0x0000000405048287 */ /* 0x000fe4000c800000 */
[----:B------:R-:W-:Y:S02]  /*4170*/  UISETP.NE.AND UP1, UPT, UR20, URZ, UPT ;  /* 0x000000ff1400728c */ /* 0x000fe4000bf25270 */
[----:B------:R-:W-:Y:S02]  /*4180*/  @!UP0 UIMAD UR7, UR7, UR8, UR4 ;  /* 0x00000008070782a4 */ /* 0x000fe4000f8e0204 */
[----:B------:R-:W-:Y:S02]  /*4190*/  @!UP0 UIADD3 UR9, UPT, UPT, UR10, -UR4, URZ ;  /* 0x800000040a098290 */ /* 0x000fe4000fffe0ff */
[----:B------:R-:W-:Y:S02]  /*41a0*/  UIADD3 UR8, UPT, UPT, -UR6, URZ, URZ ;  /* 0x000000ff06087290 */ /* 0x000fe4000fffe1ff */
[----:B------:R-:W-:Y:S02]  /*41b0*/  UIADD3 UR4, UPT, UPT, -UR5, URZ, URZ ;  /* 0x000000ff05047290 */ /* 0x000fe4000fffe1ff */
[----:B------:R-:W-:Y:S03]  /*41c0*/  @!UP0 UIMAD UR6, UR9, UR15, UR5 ;  /* 0x0000000f090682a4 */ /* 0x000fe6000f8e0205 */
[----:B------:R-:W-:Y:S01]  /*41d0*/  @!UP0 UMOV UR5, UR7 ;  /* 0x0000000700058c82 */ /* 0x000fe20008000000 */
[----:B------:R-:W-:Y:S02]  /*41e0*/  UIMAD UR7, UR21, UR4, UR14 ;  /* 0x00000004150772a4 */ /* 0x000fe4000f8e020e */
[----:B------:R-:W-:Y:S02]  /*41f0*/  UIMAD UR4, UR42, UR8, UR13 ;  /* 0x000000082a0472a4 */ /* 0x000fe4000f8e020d */
[----:B------:R-:W-:Y:S02]  /*4200*/  UIMAD UR14, UR5, UR21, UR7 ;  /* 0x00000015050e72a4 */ /* 0x000fe4000f8e0207 */
[----:B------:R-:W-:Y:S11]  /*4210*/  UIMAD UR13, UR6, UR42, UR4 ;  /* 0x0000002a060d72a4 */ /* 0x000ff6000f8e0204 */
[----:B------:R-:W-:Y:S01]  /*4220*/  @!UPT UIADD3 URZ, UPT, UPT, URZ, URZ, URZ ;  /* 0x000000fffffff290 */ /* 0x000fe2000fffe0ff */
.L_x_69:
[----:B------:R-:W3:Y:S01]  /*4230*/  @!UP4 LDCU.128 UR8, c[0x0][0xb10] ;  /* 0x00016200ff08c7ac */ /* 0x000ee20008000c00 */
[----:B------:R-:W-:Y:S02]  /*4240*/  ISETP.NE.U32.AND P0, PT, RZ, UR38, PT ;  /* 0x00000026ff007c0c */ /* 0x000fe4000bf05070 */
[----:B------:R-:W-:Y:S02]  /*4250*/  SHF.L.U32 R2, R11, 0x1f, RZ ;  /* 0x0000001f0b027819 */ /* 0x000fe400000006ff */
[----:B------:R-:W-:Y:S01]  /*4260*/  ISETP.NE.AND.EX P0, PT, RZ, UR39, PT, P0 ;  /* 0x00000027ff007c0c */ /* 0x000fe2000bf05300 */
[----:B------:R-:W4:Y:S01]  /*4270*/  @!UP4 LDCU UR5, c[0x0][0xb0c] ;  /* 0x00016180ff05c7ac */ /* 0x000f220008000800 */
[----:B---3--:R-:W-:Y:S07]  /*4280*/  UIMAD.WIDE.U32 UR6, UR14, UR8, URZ ;  /* 0x000000080e0672a5 */ /* 0x008fee000f8e00ff */
[----:B------:R-:W-:Y:S01]  /*4290*/  @!UP4 UMOV UR4, UR7 ;  /* 0x000000070004cc82 */ /* 0x000fe20008000000 */
[----:B----4-:R-:W-:Y:S02]  /*42a0*/  @!UP4 UISETP.NE.AND UP0, UPT, UR5, 0x1, UPT ;  /* 0x000000010500c88c */ /* 0x010fe4000bf05270 */
[----:B------:R-:W-:Y:S02]  /*42b0*/  @!UP4 USHF.R.U32.HI UR4, URZ, UR9, UR4 ;  /* 0x00000009ff04c299 */ /* 0x000fe40008011604 */
[----:B------:R-:W-:Y:S02]  /*42c0*/  UIMAD.WIDE.U32 UR6, UR13, UR11, URZ ;  /* 0x0000000b0d0672a5 */ /* 0x000fe4000f8e00ff */
[----:B------:R-:W-:Y:S02]  /*42d0*/  @!UP4 USEL UR8, UR14, UR4, !UP0 ;  /* 0x000000040e08c287 */ /* 0x000fe4000c000000 */
[----:B------:R-:W-:Y:S03]  /*42e0*/  @!UP4 UISETP.NE.AND UP0, UPT, UR10, 0x1, UPT ;  /* 0x000000010a00c88c */ /* 0x000fe6000bf05270 */
[----:B------:R-:W-:Y:S02]  /*42f0*/  @!UP4 UMOV UR6, UR7 ;  /* 0x000000070006cc82 */ /* 0x000fe40008000000 */
[----:B------:R-:W3:Y:S02]  /*4300*/  @!UP4 LDCU UR4, c[0x0][0xb20] ;  /* 0x00016400ff04c7ac */ /* 0x000ee40008000800 */
[----:B---3--:R-:W-:Y:S04]  /*4310*/  @!UP4 USHF.R.U32.HI UR6, URZ, UR4, UR6 ;  /* 0x00000004ff06c299 */ /* 0x008fe80008011606 */
[----:B------:R-:W-:Y:S04]  /*4320*/  @!UP4 USEL UR6, UR13, UR6, !UP0 ;  /* 0x000000060d06c287 */ /* 0x000fe8000c000000 */
[----:B------:R-:W-:Y:S02]  /*4330*/  @!UP4 UIADD3 UR4, UPT, UPT, -UR8, UR6, URZ ;  /* 0x000000060804c290 */ /* 0x000fe4000fffe1ff */
[----:B------:R-:W-:Y:S02]  /*4340*/  @!UP4 UIADD3 UR6, UPT, UPT, UR8, -UR6, URZ ;  /* 0x800000060806c290 */ /* 0x000fe4000fffe0ff */
[----:B------:R-:W-:Y:S02]  /*4350*/  @!UP4 UIMAD UR14, UR4, UR5, UR14 ;  /* 0x00000005040ec2a4 */ /* 0x000fe4000f8e020e */
[----:B------:R-:W-:Y:S01]  /*4360*/  @!UP4 UIMAD UR13, UR6, UR10, UR13 ;  /* 0x0000000a060dc2a4 */ /* 0x000fe2000f8e020d */
[----:B------:R-:W-:Y:S11]  /*4370*/  BRA.U UP1, `(.L_x_70) ;  /* 0x0000000101107547 */ /* 0x000ff6000b800000 */
[----:B-1----:R-:W-:Y:S04]  /*4380*/  MOV R0, UR50 ;  /* 0x0000003200007c02 */ /* 0x002fe80008000f00 */
[----:B------:R-:W-:Y:S04]  /*4390*/  SHF.L.U32 R3, R0, 0x1f, RZ ;  /* 0x0000001f00037819 */ /* 0x000fe800000006ff */
[----:B------:R-:W1:Y:S02]  /*43a0*/  SYNCS.PHASECHK.TRANS64.TRYWAIT P1, [UR29+0x68], R3 ;  /* 0x00006803ff0075a7 */ /* 0x000e64000802111d */
[----:B-1----:R-:W-:Y:S05]  /*43b0*/  @!P1 BRA `(.L_x_71) ;  /* 0x0000005c00049947 */ /* 0x002fea0003800000 */
.L_x_70:
[----:B------:R-:W-:Y:S05]  /*43c0*/  BRA.U !UP6, `(.L_x_72) ;  /* 0x000000010e407547 */ /* 0x000fea000b800000 */
[----:B------:R-:W-:Y:S01]  /*43d0*/  UPLOP3.LUT UP2, UPT, UPT, UPT, UP5, 0x80, 0x8 ;  /* 0x000000000008789c */ /* 0x000fe20003f4f050 */
[----:B-1----:R-:W-:Y:S01]  /*43e0*/  HFMA2 R3, -RZ, RZ, 0, 5.9604644775390625e-08 ;  /* 0x00000001ff037431 */ /* 0x002fe200000001ff */
[----:B------:R-:W1:Y:S01]  /*43f0*/  LDCU.64 UR8, c[0x0][0x358] ;  /* 0x00006b00ff0877ac */ /* 0x000e620008000a00 */
[----:B------:R-:W-:Y:S03]  /*4400*/  IMAD.MOV.U32 R0, RZ, RZ, 0x1 ;  /* 0x00000001ff007424 */ /* 0x000fe600078e00ff */
[----:B------:R-:W-:Y:S05]  /*4410*/  PLOP3.LUT P1, PT, PT, PT, UP2, 0x80, 0x8 ;  /* 0x000000000008781c */ /* 0x000fea0003f2f028 */
[----:B------:R-:W3:Y:S01]  /*4420*/  @UP2 LDCU.64 UR4, c[0x0][0x888] ;  /* 0x00011100ff0427ac */ /* 0x000ee20008000a00 */
[----:B------:R-:W-:Y:S07]  /*4430*/  @UP2 UIMAD UR6, UR36, UR38, URZ ;  /* 0x00000026240622a4 */ /* 0x000fee000f8e02ff */
[----:B------:R-:W-:Y:S04]  /*4440*/  @P1 PRMT R6, R3, 0x7610, R6 ;  /* 0x0000761003061816 */ /* 0x000fe80000000006 */
[----:B------:R-:W-:Y:S05]  /*4450*/  @!P1 PRMT R6, R0, 0x7610, R6 ;  /* 0x0000761000069816 */ /* 0x000fea0000000006 */
[----:B------:R4:W-:Y:S01]  /*4460*/  STL.S16 [R1+0x50], R6 ;  /* 0x0000500601007387 */ /* 0x0009e20000100600 */
[----:B---3--:R-:W-:Y:S06]  /*4470*/  @UP2 UIMAD.WIDE UR4, UR6, 0x4, UR4 ;  /* 0x00000004060428a5 */ /* 0x008fec000f8e0204 */
[----:B------:R-:W-:Y:S02]  /*4480*/  IMAD.U32 R4, RZ, RZ, UR4 ;  /* 0x00000004ff047e24 */ /* 0x000fe4000f8e00ff */
[----:B------:R-:W-:Y:S03]  /*4490*/  IMAD.U32 R5, RZ, RZ, UR5 ;  /* 0x00000005ff057e24 */ /* 0x000fe6000f8e00ff */
[----:B------:R-:W3:Y:S02]  /*44a0*/  @!UP2 LDCU UR4, c[0x0][0x880] ;  /* 0x00011000ff04a7ac */ /* 0x000ee40008000800 */
[----:B-1---5:R4:W5:Y:S02]  /*44b0*/  @P1 LDG.E R155, desc[UR8][R4.64] ;  /* 0x00000008049b1981 */ /* 0x022964000c1e1900 */
[----:B---34-:R-:W-:Y:S07]  /*44c0*/  @!P1 MOV R155, UR4 ;  /* 0x00000004009b9c02 */ /* 0x018fee0008000f00 */
.L_x_72:
[----:B-----5:R-:W-:Y:S01]  /*44d0*/  @!P0 FSETP.EQ.AND P2, PT, R155, RZ, PT ;  /* 0x000000ff9b00820b */ /* 0x020fe20003f42000 */
[----:B------:R-:W-:Y:S01]  /*44e0*/  @!UPT UIADD3 URZ, UPT, UPT, URZ, URZ, URZ ;  /* 0x000000fffffff290 */ /* 0x000fe2000fffe0ff */
[----:B------:R-:W-:Y:S11]  /*44f0*/  @!P0 BRA `(.L_x_73) ;  /* 0x00000000001c8947 */ /* 0x000ff60003800000 */
[----:B------:R-:W-:Y:S01]  /*4500*/  PLOP3.LUT P2, PT, PT, PT, UP2, 0x80, 0x8 ;  /* 0x000000000008781c */ /* 0x000fe20003f4f028 */
[----:B-1----:R-:W3:Y:S03]  /*4510*/  LDL R0, [R1+0x50] ;  /* 0x0000500001007983 */ /* 0x002ee60000100800 */
[----:B------:R-:W-:Y:S02]  /*4520*/  PLOP3.LUT P2, PT, P2, PT, PT, 0x8, 0x80 ;  /* 0x000000000080781c */ /* 0x000fe4000174e170 */
[----:B---3--:R-:W-:Y:S11]  /*4530*/  LOP3.LUT P0, RZ, R0, 0xff, RZ, 0xc0, !PT ;  /* 0x000000ff00ff7812 */ /* 0x008ff6000780c0ff */
[----:B------:R-:W-:Y:S02]  /*4540*/  @!UPT UIADD3 URZ, UPT, UPT, URZ, URZ, URZ ;  /* 0x000000fffffff290 */ /* 0x000fe4000fffe0ff */
[----:B------:R-:W-:Y:S11]  /*4550*/  @P0 FSETP.EQ.AND P2, PT, R155, RZ, PT ;  /* 0x000000ff9b00020b */ /* 0x000ff60003f42000 */
[----:B------:R-:W-:Y:S02]  /*4560*/  @!UPT UIADD3 URZ, UPT, UPT, URZ, URZ, URZ ;  /* 0x000000fffffff290 */ /* 0x000fe4000fffe0ff */
.L_x_73:
[----:B------:R-:W3:Y:S01]  /*4570*/  SYNCS.PHASECHK.TRANS64.TRYWAIT P0, [UR29+0x58], R2 ;  /* 0x00005802ff0075a7 */ /* 0x000ee2000800111d */
[----:B------:R-:W-:Y:S02]  /*4580*/  ELECT P1, URZ, PT ;  /* 0x0000000000ff782f */ /* 0x000fe40003820000 */
[----:B------:R-:W-:Y:S01]  /*4590*/  IADD3 R10, PT, PT, R10, 0x1, RZ ;  /* 0x000000010a0a7810 */ /* 0x000fe20007ffe0ff */
[----:B---3--:R-:W-:Y:S10]  /*45a0*/  @!P0 BRA `(.L_x_74) ;  /* 0x0000005800a08947 */ /* 0x008ff40003800000 */
.L_x_128:
[----:B------:R-:W-:Y:S01]  /*45b0*/  PLOP3.LUT P1, PT, P2, P1, PT, 0xf2, 0x2f ;  /* 0x00000000002f781c */ /* 0x000fe20001723e72 */
[----:B------:R-:W-:Y:S01]  /*45c0*/  UMOV UR6, 0x0 ;  /* 0x0000000000067882 */ /* 0x000fe20000000000 */
[----:B------:R-:W-:Y:S01]  /*45d0*/  UMOV UR7, 0x10000000 ;  /* 0x1000000000077882 */ /* 0x000fe20000000000 */
[----:B------:R-:W-:Y:S01]  /*45e0*/  UMOV UR28, UR36 ;  /* 0x00000024001c7c82 */ /* 0x000fe20008000000 */
[----:B------:R-:W-:Y:S01]  /*45f0*/  UMOV UR12, UR36 ;  /* 0x00000024000c7c82 */ /* 0x000fe20008000000 */
[----:B------:R-:W-:Y:S01]  /*4600*/  UMOV UR20, UR36 ;  /* 0x0000002400147c82 */ /* 0x000fe20008000000 */
[C---:B------:R-:W-:Y:S02]  /*4610*/  ISETP.NE.AND P0, PT, R10.reuse, 0x2, PT ;  /* 0x000000020a00780c */ /* 0x040fe40003f05270 */
[----:B------:R-:W-:Y:S02]  /*4620*/  LOP3.LUT R11, R11, 0x1, RZ, 0x3c, !PT ;  /* 0x000000010b0b7812 */ /* 0x000fe400078e3cff */
[----:B-1----:R-:W-:Y:S02]  /*4630*/  SEL R0, RZ, 0x1, P0 ;  /* 0x00000001ff007807 */ /* 0x002fe40000000000 */
[----:B------:R-:W-:Y:S01]  /*4640*/  SEL R10, R10, RZ, P0 ;  /* 0x000000ff0a0a7207 */ /* 0x000fe20000000000 */
[----:B------:R-:W-:Y:S01]  /*4650*/  VOTEU.ALL UP0, P1 ;  /* 0x0000000000ff7886 */ /* 0x000fe20000800000 */
[----:B------:R-:W-:Y:S04]  /*4660*/  LOP3.LUT R9, R9, R0, RZ, 0x3c, !PT ;  /* 0x0000000009097212 */ /* 0x000fe800078e3cff */
[----:B------:R-:W-:Y:S02]  /*4670*/  @!UP0 UIADD3 UR4, UP1, UPT, UR52, 0x580, URZ ;  /* 0x0000058034048890 */ /* 0x000fe4000ff3e0ff */
[----:B------:R-:W-:Y:S02]  /*4680*/  @!UP0 USHF.L.U32 UR35, UR46, 0x7, URZ ;  /* 0x000000072e238899 */ /* 0x000fe400080006ff */
[----:B------:R-:W-:Y:S02]  /*4690*/  @!UP0 UIADD3.X UR5, UPT, UPT, URZ, UR53, URZ, UP1, !UPT ;  /* 0x00000035ff058290 */ /* 0x000fe40008ffe4ff */
[----:B------:R-:W-:Y:S02]  /*46a0*/  @!UP0 UIMAD UR34, UR47, 0xa0, URZ ;  /* 0x000000a02f2288a4 */ /* 0x000fe4000f8e02ff */
[----:B------:R-:W-:Y:S02]  /*46b0*/  @!UP0 UIADD3 UR32, UPT, UPT, UR29, 0x200, URZ ;  /* 0x000002001d208890 */ /* 0x000fe4000fffe0ff */
[----:B------:R-:W-:Y:S01]  /*46c0*/  @!UP0 UIADD3 UR33, UPT, UPT, UR29, 0x50, URZ ;  /* 0x000000501d218890 */ /* 0x000fe2000fffe0ff */
[----:B------:R-:W-:Y:S01]  /*46d0*/  VOTEU.ALL UP1, P1 ;  /* 0x0000000000ff7886 */ /* 0x000fe20000820000 */
[----:B------:R-:W-:Y:S02]  /*46e0*/  @!UP0 UIADD3 UR24, UPT, UPT, UR29, 0x1200, URZ ;  /* 0x000012001d188890 */ /* 0x000fe4000fffe0ff */
[----:B------:R-:W-:Y:S03]  /*46f0*/  @!UP0 UIADD3 UR26, UPT, UPT, UR34, 0x20, URZ ;  /* 0x00000020221a8890 */ /* 0x000fe6000fffe0ff */
[----:B------:R-:W-:Y:S01]  /*4700*/  UMOV UR25, UR33 ;  /* 0x0000002100197c82 */ /* 0x000fe20008000000 */
[----:B------:R-:W-:Y:S01]  /*4710*/  UMOV UR27, UR35 ;  /* 0x00000023001b7c82 */ /* 0x000fe20008000000 */
[----:B------:R1:W-:Y:S01]  /*4720*/  @!UP1 UTMALDG.3D [UR32], [UR4], desc[UR6] ;  /* 0x00000620040095b4 */ /* 0x0003e20008011000 */
[----:B------:R-:W-:Y:S01]  /*4730*/  VOTEU.ALL UP1, P1 ;  /* 0x0000000000ff7886 */ /* 0x000fe20000820000 */
[----:B------:R-:W-:Y:S02]  /*4740*/  @!UP0 UIADD3 UR8, UPT, UPT, UR29, 0x2200, URZ ;  /* 0x000022001d088890 */ /* 0x000fe4000fffe0ff */
[----:B------:R-:W-:Y:S01]  /*4750*/  @!UP0 UIADD3 UR10, UPT, UPT, UR34, 0x40, URZ ;  /* 0x00000040220a8890 */ /* 0x000fe2000fffe0ff */
[----:B------:R-:W-:Y:S01]  /*4760*/  UMOV UR9, UR33 ;  /* 0x0000002100097c82 */ /* 0x000fe20008000000 */
[----:B------:R-:W-:Y:S01]  /*4770*/  UMOV UR11, UR35 ;  /* 0x00000023000b7c82 */ /* 0x000fe20008000000 */
[----:B------:R-:W-:Y:S01]  /*4780*/  @!UP1 UTMALDG.3D [UR24], [UR4], desc[UR6] ;  /* 0x00000618040095b4 */ /* 0x000fe20008011000 */
[----:B------:R-:W-:Y:S01]  /*4790*/  VOTEU.ALL UP1, P1 ;  /* 0x0000000000ff7886 */ /* 0x000fe20000820000 */
[----:B------:R-:W-:Y:S02]  /*47a0*/  @!UP0 UIADD3 UR16, UPT, UPT, UR29, 0x3200, URZ ;  /* 0x000032001d108890 */ /* 0x000fe4000fffe0ff */
[----:B------:R-:W-:Y:S01]  /*47b0*/  @!UP0 UIADD3 UR18, UPT, UPT, UR34, 0x60, URZ ;  /* 0x0000006022128890 */ /* 0x000fe2000fffe0ff */
[----:B------:R-:W-:Y:S01]  /*47c0*/  UMOV UR17, UR33 ;  /* 0x0000002100117c82 */ /* 0x000fe20008000000 */
[----:B------:R-:W-:Y:S01]  /*47d0*/  UMOV UR19, UR35 ;  /* 0x0000002300137c82 */ /* 0x000fe20008000000 */
[----:B------:R3:W-:Y:S01]  /*47e0*/  @!UP1 UTMALDG.3D [UR8], [UR4], desc[UR6] ;  /* 0x00000608040095b4 */ /* 0x0007e20008011000 */
[----:B------:R-:W-:Y:S02]  /*47f0*/  UIADD3 UR47, UPT, UPT, UR13, UR58, URZ ;  /* 0x0000003a0d2f7290 */ /* 0x000fe4000fffe0ff */
[----:B------:R-:W-:Y:S02]  /*4800*/  UIADD3 UR46, UPT, UPT, UR14, UR59, URZ ;  /* 0x0000003b0e2e7290 */ /* 0x000fe4000fffe0ff */
[----:B------:R-:W-:Y:S01]  /*4810*/  UPLOP3.LUT UP1, UPT, UPT, UPT, UPT, 0x80, 0x8 ;  /* 0x000000000008789c */ /* 0x000fe20003f2f070 */
[----:B-1----:R-:W-:Y:S01]  /*4820*/  UMOV UR36, UR30 ;  /* 0x0000001e00247c82 */ /* 0x002fe20008000000 */
[----:B---3--:R-:W-:Y:S02]  /*4830*/  @!UP0 UIADD3 UR8, UPT, UPT, UR29, 0x4200, URZ ;  /* 0x000042001d088890 */ /* 0x008fe4000fffe0ff */
[----:B------:R-:W-:Y:S01]  /*4840*/  @!UP0 UIADD3 UR10, UPT, UPT, UR34, 0x80, URZ ;  /* 0x00000080220a8890 */ /* 0x000fe2000fffe0ff */
[----:B------:R-:W-:Y:S05]  /*4850*/  VOTEU.ALL UP0, P1 ;  /* 0x0000000000ff7886 */ /* 0x000fea0000800000 */
[----:B------:R3:W-:Y:S01]  /*4860*/  @!UP0 UTMALDG.3D [UR16], [UR4], desc[UR6] ;  /* 0x00000610040085b4 */ /* 0x0007e20008011000 */
[----:B------:R-:W-:Y:S05]  /*4870*/  VOTEU.ALL UP0, P1 ;  /* 0x0000000000ff7886 */ /* 0x000fea0000800000 */
[----:B------:R3:W-:Y:S01]  /*4880*/  @!UP0 UTMALDG.3D [UR8], [UR4], desc[UR6] ;  /* 0x00000608040085b4 */ /* 0x0007e20008011000 */
[----:B------:R3:W-:Y:S01]  /*4890*/  @!P1 SYNCS.ARRIVE.TRANS64.RED.A0TR RZ, [UR29+0x50], R8 ;  /* 0x00005008ffff99a7 */ /* 0x0007e2000830041d */
[----:B------:R-:W-:Y:S01]  /*48a0*/  SYNCS.ARRIVE.TRANS64.RED.A1T0 RZ, [UR44], RZ ;  /* 0x000000ffffff79a7 */ /* 0x000fe2000810042c */
[----:B------:R-:W-:Y:S05]  /*48b0*/  BRA.U UP3, `(.L_x_75) ;  /* 0xfffffff503207547 */ /* 0x000fea000b83ffff */
[----:B------:R-:W-:Y:S07]  /*48c0*/  MOV R0, UR29 ;  /* 0x0000001d00007c02 */ /* 0x000fee0008000f00 */
.L_x_76:
[----:B-1----:R-:W-:-:S04]  /*48d0*/  SHF.L.U32 R3, R11, 0x1f, RZ ;  /* 0x0000001f0b037819 */ /* 0x002fc800000006ff */
[----:B------:R1:W4:Y:S03]  /*48e0*/  SYNCS.PHASECHK.TRANS64.TRYWAIT P0, [R0+URZ+0x58], R3 ;  /* 0x00005803000075a7 */ /* 0x00032600080011ff */
[----:B----4-:R-:W-:Y:S05]  /*48f0*/  @!P0 NANOSLEEP.SYNCS 0x989680 ;  /* 0x009896800000895d */ /* 0x010fea0003900000 */
[----:B------:R-:W4:Y:S02]  /*4900*/  @!P0 SYNCS.PHASECHK.TRANS64 P0, [R0+URZ+0x58], R3 ;  /* 0x00005803000085a7 */ /* 0x000f2400080010ff */
[----:B--234-:R-:W-:Y:S05]  /*4910*/  @P0 EXIT ;  /* 0x000000000000094d */ /* 0x01cfea0003800000 */
[----:B------:R-:W-:Y:S05]  /*4920*/  BRA `(.L_x_76) ;  /* 0xfffffffc00e87947 */ /* 0x000fea000383ffff */
.L_x_67:
[----:B------:R-:W-:-:S06]  /*4930*/  UISETP.GE.AND UP0, UPT, UR18, 0x4, UPT ;  /* 0x000000041200788c */ /* 0x000fcc000bf06270 */
[----:B------:R-:W-:-:S13]  /*4940*/  PLOP3.LUT P0, PT, PT, PT, UP0, 0x80, 0x8 ;  /* 0x000000000008781c */ /* 0x000fda0003f0f008 */
[----:B-1----:R-:W-:Y:S05]  /*4950*/  @!P0 EXIT ;  /* 0x000000000000894d */ /* 0x002fea0003800000 */
[----:B------:R-:W-:Y:S06]  /*4960*/  BAR.SYNC.DEFER_BLOCKING 0x6, 0xa0 ;  /* 0x0182800000007b1d */ /* 0x000fec0000010000 */
[----:B------:R-:W-:Y:S01]  /*4970*/  UMOV UR4, 0x400 ;  /* 0x0000040000047882 */ /* 0x000fe20000000000 */
[----:B------:R-:W1:Y:S01]  /*4980*/  LDCU UR42, c[0x0][0xb0c] ;  /* 0x00016180ff2a77ac */ /* 0x000e620008000800 */
[----:B------:R-:W2:Y:S01]  /*4990*/  S2R R2, SR_TID.X ;  /* 0x0000000000027919 */ /* 0x000ea20000002100 */
[----:B------:R-:W-:Y:S01]  /*49a0*/  ULEA UR4, UR5, UR4, 0x18 ;  /* 0x0000000405047291 */ /* 0x000fe2000f8ec0ff */
[----:B------:R-:W-:Y:S01]  /*49b0*/  STL [R1+0x54], RZ ;  /* 0x000054ff01007387 */ /* 0x000fe20000100800 */
[----:B------:R-:W3:Y:S01]  /*49c0*/  LDCU UR62, c[0x0][0xb20] ;  /* 0x00016400ff3e77ac */ /* 0x000ee20008000800 */
[----:B------:R-:W4:Y:S01]  /*49d0*/  LDCU UR39, c[0x0][0xb30] ;  /* 0x00016600ff2777ac */ /* 0x000f220008000800 */
[----:B------:R-:W1:Y:S05]  /*49e0*/  LDCU.64 UR56, c[0x0][0x888] ;  /* 0x00011100ff3877ac */ /* 0x000e6a0008000a00 */
[----:B------:R-:W3:Y:S01]  /*49f0*/  LDS R3, [UR4+0x110] ;  /* 0x00011004ff037984 */ /* 0x000ee20008000800 */
[----:B------:R-:W1:Y:S01]  /*4a00*/  LDCU.64 UR40, c[0x0][0xb28] ;  /* 0x00016500ff2877ac */ /* 0x000e620008000a00 */
[----:B------:R-:W1:Y:S01]  /*4a10*/  LDCU.128 UR52, c[0x0][0xb10] ;  /* 0x00016200ff3477ac */ /* 0x000e620008000c00 */
[----:B------:R-:W-:Y:S01]  /*4a20*/  UMOV UR43, URZ ;  /* 0x000000ff002b7c82 */ /* 0x000fe20008000000 */
[----:B------:R-:W-:Y:S01]  /*4a30*/  UMOV UR50, URZ ;  /* 0x000000ff00327c82 */ /* 0x000fe20008000000 */
[----:B------:R-:W-:Y:S01]  /*4a40*/  UMOV UR18, URZ ;  /* 0x000000ff00127c82 */ /* 0x000fe20008000000 */
[----:B------:R-:W-:Y:S01]  /*4a50*/  UMOV UR49, URZ ;  /* 0x000000ff00317c82 */ /* 0x000fe20008000000 */
[----:B--2---:R-:W-:-:S05]  /*4a60*/  IMAD.U32 R2, R2, 0x10000, RZ ;  /* 0x0001000002027824 */ /* 0x004fca00078e00ff */
[----:B------:R-:W-:-:S04]  /*4a70*/  LOP3.LUT R2, R2, 0x600000, RZ, 0xc0, !PT ;  /* 0x0060000002027812 */ /* 0x000fc800078ec0ff */
[----:B-1-34-:R-:W-:-:S07]  /*4a80*/  IADD3 R2, PT, PT, R3, R2, RZ ;  /* 0x0000000203027210 */ /* 0x01afce0007ffe0ff */
.L_x_97:
[----:B-1----:R-:W1:Y:S01]  /*4a90*/  S2UR UR61, SR_CgaCtaId ;  /* 0x00000000003d79c3 */ /* 0x002e620000008800 */
[----:B------:R-:W-:Y:S01]  /*4aa0*/  UMOV UR44, 0x400 ;  /* 0x00000400002c7882 */ /* 0x000fe20000000000 */
[----:B------:R-:W-:Y:S04]  /*4ab0*/  MOV R0, UR49 ;  /* 0x0000003100007c02 */ /* 0x000fe80008000f00 */
[----:B------:R-:W-:Y:S01]  /*4ac0*/  SHF.L.U32 R3, R0, 0x1f, RZ ;  /* 0x0000001f00037819 */ /* 0x000fe200000006ff */
[----:B-1----:R-:W-:Y:S04]  /*4ad0*/  ULEA UR44, UR61, UR44, 0x18 ;  /* 0x0000002c3d2c7291 */ /* 0x002fe8000f8ec0ff */
[----:B------:R-:W-:Y:S09]  /*4ae0*/  ULEA UR4, UR18, UR44, 0x3 ;  /* 0x0000002c12047291 */ /* 0x000ff2000f8e18ff */
[----:B------:R-:W1:Y:S02]  /*4af0*/  SYNCS.PHASECHK.TRANS64.TRYWAIT P0, [UR4+0x70], R3 ;  /* 0x00007003ff0075a7 */ /* 0x000e640008001104 */
[----:B-1---5:R-:W-:Y:S05]  /*4b00*/  @!P0 BRA `(.L_x_77) ;  /* 0x0000005400608947 */ /* 0x022fea0003800000 */
.L_x_130:
[----:B------:R-:W-:Y:S02]  /*4b10*/  ULEA UR5, UR18, UR44, 0x4 ;  /* 0x0000002c12057291 */ /* 0x000fe4000f8e20ff */
[----:B------:R-:W-:Y:S01]  /*4b20*/  UIADD3 UR4, UPT, UPT, UR4, 0x80, URZ ;  /* 0x0000008004047890 */ /* 0x000fe2000fffe0ff */
[----:B------:R-:W2:Y:S03]  /*4b30*/  LDCU UR10, c[0x0][0xb24] ;  /* 0x00016480ff0a77ac */ /* 0x000ea60008000800 */
[----:B------:R-:W-:Y:S03]  /*4b40*/  UPRMT UR4, URZ, 0x654, UR4 ;  /* 0x00000654ff047896 */ /* 0x000fe60008000004 */
[----:B------:R-:W3:Y:S01]  /*4b50*/  LDS.128 R4, [UR5+0xf0] ;  /* 0x0000f005ff047984 */ /* 0x000ee20008000c00 */
[----:B------:R-:W-:Y:S01]  /*4b60*/  @!PT LDS RZ, [RZ] ;  /* 0x00000000fffff984 */ /* 0x000fe20000000800 */
[----:B------:R-:W-:Y:S01]  /*4b70*/  @!PT LDS RZ, [RZ] ;  /* 0x00000000fffff984 */ /* 0x000fe20000000800 */
[----:B------:R-:W-:Y:S01]  /*4b80*/  @!PT LDS RZ, [RZ] ;  /* 0x00000000fffff984 */ /* 0x000fe20000000800 */
[----:B------:R-:W-:Y:S01]  /*4b90*/  @!PT LDS RZ, [RZ] ;  /* 0x00000000fffff984 */ /* 0x000fe20000000800 */
[----:B------:R4:W-:Y:S07]  /*4ba0*/  MEMBAR.ALL.CTA ;  /* 0x0000000000007992 */ /* 0x0009ee0000008000 */
[----:B----4-:R-:W4:Y:S02]  /*4bb0*/  FENCE.VIEW.ASYNC.S ;  /* 0x00000000000073c6 */ /* 0x010f240000000000 */
[----:B----4-:R-:W-:Y:S01]  /*4bc0*/  SYNCS.ARRIVE.TRANS64.RED.A1T0 RZ, [UR4], RZ ;  /* 0x000000ffffff79a7 */ /* 0x010fe20008100404 */
[----:B---3--:R-:W-:Y:S11]  /*4bd0*/  LOP3.LUT P0, RZ, R6, 0x1, RZ, 0xc0, !PT ;  /* 0x0000000106ff7812 */ /* 0x008ff6000780c0ff */
[----:B------:R-:W-:Y:S02]  /*4be0*/  @!UPT UIADD3 URZ, UPT, UPT, URZ, URZ, URZ ;  /* 0x000000fffffff290 */ /* 0x000fe4000fffe0ff */
[----:B------:R-:W-:Y:S01]  /*4bf0*/  VOTEU.ANY UP0, P0 ;  /* 0x0000000000ff7886 */ /* 0x000fe20000000100 */
[----:B------:R-:W-:Y:S01]  /*4c00*/  PLOP3.LUT P3, PT, PT, PT, UP0, 0x80, 0x8 ;  /* 0x000000000008781c */ /* 0x000fe20003f6f008 */
[----:B------:R-:W-:Y:S01]  /*4c10*/  UP2UR UR48, UPR, URZ, 0x1 ;  /* 0x00000001ff307883 */ /* 0x000fe20008000000 */
[----:B------:R-:W-:Y:S02]  /*4c20*/  PLOP3.LUT P1, PT, PT, PT, UP0, 0x80, 0x8 ;  /* 0x000000000008781c */ /* 0x000fe40003f2f008 */
[----:B------:R-:W-:Y:S02]  /*4c30*/  PLOP3.LUT P2, PT, PT, PT, UP0, 0x80, 0x8 ;  /* 0x000000000008781c */ /* 0x000fe40003f4f008 */
[----:B------:R-:W-:Y:S01]  /*4c40*/  PLOP3.LUT P0, PT, PT, PT, UP0, 0x80, 0x8 ;  /* 0x000000000008781c */ /* 0x000fe20003f0f008 */
[----:B--2---:R-:W-:Y:S06]  /*4c50*/  UISETP.GE.AND UP0, UPT, UR10, 0x1, UPT ;  /* 0x000000010a00788c */ /* 0x004fec000bf06270 */
[----:B-1----:R-:W-:Y:S02]  /*4c60*/  @P3 MOV R3, R4 ;  /* 0x0000000400033202 */ /* 0x002fe40000000f00 */
[----:B------:R-:W-:Y:S02]  /*4c70*/  @P1 LOP3.LUT R0, R5, 0xffff, RZ, 0xc0, !PT ;  /* 0x0000ffff05001812 */ /* 0x000fe400078ec0ff */
[----:B------:R-:W-:Y:S02]  /*4c80*/  @P2 R2UR UR38, R3 ;  /* 0x00000000032622ca */ /* 0x000fe400000e0000 */
[----:B------:R-:W-:Y:S01]  /*4c90*/  @P0 R2UR UR37, R0 ;  /* 0x00000000002502ca */ /* 0x000fe200000e0000 */
[----:B------:R-:W-:Y:S03]  /*4ca0*/  @!UPT UIADD3 URZ, UPT, UPT, URZ, URZ, URZ ;  /* 0x000000fffffff290 */ /* 0x000fe6000fffe0ff */
[----:B------:R-:W-:Y:S11]  /*4cb0*/  BRA.U !UP0, `(.L_x_78) ;  /* 0x0000000108c87547 */ /* 0x000ff6000b800000 */
[----:B------:R-:W1:Y:S01]  /*4cc0*/  LDCU UR7, c[0x0][0x370] ;  /* 0x00006e00ff0777ac */ /* 0x000e620008000800 */
[----:B------:R-:W2:Y:S01]  /*4cd0*/  LDCU UR4, c[0x0][0x374] ;  /* 0x00006e80ff0477ac */ /* 0x000ea20008000800 */
[----:B------:R-:W-:Y:S02]  /*4ce0*/  UISETP.NE.AND UP0, UPT, UR54, 0x1, UPT ;  /* 0x000000013600788c */ /* 0x000fe4000bf05270 */
[----:B------:R-:W-:Y:S02]  /*4cf0*/  UIMAD.WIDE.U32 UR12, UR37, UR55, URZ ;  /* 0x00000037250c72a5 */ /* 0x000fe4000f8e00ff */
[----:B------:R-:W-:Y:S02]  /*4d00*/  UISETP.NE.AND UP1, UPT, UR42, 0x1, UPT ;  /* 0x000000012a00788c */ /* 0x000fe4000bf25270 */
[----:B------:R-:W-:Y:S02]  /*4d10*/  UISETP.NE.AND UP2, UPT, UR10, 0x1, UPT ;  /* 0x000000010a00788c */ /* 0x000fe4000bf45270 */
[----:B------:R-:W-:Y:S02]  /*4d20*/  UIMAD.WIDE.U32 UR16, UR38, UR52, URZ ;  /* 0x00000034261072a5 */ /* 0x000fe4000f8e00ff */
[----:B-1----:R-:W-:Y:S02]  /*4d30*/  UIMAD.WIDE.U32 UR14, UR7, UR52, URZ ;  /* 0x00000034070e72a5 */ /* 0x002fe4000f8e00ff */
[----:B--2---:R-:W-:Y:S07]  /*4d40*/  UIMAD.WIDE.U32 UR8, UR4, UR55, URZ ;  /* 0x00000037040872a5 */ /* 0x004fee000f8e00ff */
[----:B------:R-:W-:Y:S02]  /*4d50*/  UMOV UR5, UR9 ;  /* 0x0000000900057c82 */ /* 0x000fe40008000000 */
[----:B------:R-:W-:Y:S03]  /*4d60*/  @UP0 USHF.R.U32.HI UR4, URZ, UR62, UR5 ;  /* 0x0000003eff040299 */ /* 0x000fe60008011605 */
[----:B------:R-:W-:Y:S01]  /*4d70*/  UMOV UR5, UR13 ;  /* 0x0000000d00057c82 */ /* 0x000fe20008000000 */
[----:B------:R-:W-:Y:S02]  /*4d80*/  UIMAD.WIDE.U32 UR8, UR4, UR40, URZ ;  /* 0x00000028040872a5 */ /* 0x000fe4000f8e00ff */
[----:B------:R-:W-:Y:S03]  /*4d90*/  USHF.R.U32.HI UR6, URZ, UR62, UR5 ;  /* 0x0000003eff067299 */ /* 0x000fe60008011605 */
[----:B------:R-:W-:Y:S01]  /*4da0*/  UMOV UR5, UR15 ;  /* 0x0000000f00057c82 */ /* 0x000fe20008000000 */
[----:B------:R-:W-:Y:S02]  /*4db0*/  USEL UR6, UR37, UR6, !UP0 ;  /* 0x0000000625067287 */ /* 0x000fe4000c000000 */
[----:B------:R-:W-:Y:S01]  /*4dc0*/  @UP1 USHF.R.U32.HI UR7, URZ, UR53, UR5 ;  /* 0x00000035ff071299 */ /* 0x000fe20008011605 */
[----:B------:R-:W-:Y:S02]  /*4dd0*/  UMOV UR8, UR9 ;  /* 0x0000000900087c82 */ /* 0x000fe40008000000 */
[----:B------:R-:W-:Y:S01]  /*4de0*/  UMOV UR5, UR17 ;  /* 0x0000001100057c82 */ /* 0x000fe20008000000 */
[----:B------:R-:W-:Y:S02]  /*4df0*/  UIMAD.WIDE.U32 UR12, UR7, UR40, URZ ;  /* 0x00000028070c72a5 */ /* 0x000fe4000f8e00ff */
[----:B------:R-:W-:Y:S02]  /*4e00*/  @UP2 USHF.R.U32.HI UR4, URZ, UR41, UR8 ;  /* 0x00000029ff042299 */ /* 0x000fe40008011608 */
[----:B------:R-:W-:Y:S02]  /*4e10*/  USHF.R.U32.HI UR5, URZ, UR53, UR5 ;  /* 0x00000035ff057299 */ /* 0x000fe40008011605 */
[----:B------:R-:W-:Y:S02]  /*4e20*/  UIMAD UR4, UR10, UR4, URZ ;  /* 0x000000040a0472a4 */ /* 0x000fe4000f8e02ff */
[----:B------:R-:W-:Y:S02]  /*4e30*/  USEL UR5, UR38, UR5, !UP1 ;  /* 0x0000000526057287 */ /* 0x000fe4000c800000 */
[----:B------:R-:W-:Y:S01]  /*4e40*/  UISETP.GE.AND UP0, UPT, UR6, UR4, UPT ;  /* 0x000000040600728c */ /* 0x000fe2000bf06270 */
[----:B------:R-:W-:Y:S01]  /*4e50*/  UMOV UR8, UR13 ;  /* 0x0000000d00087c82 */ /* 0x000fe20008000000 */
[----:B------:R-:W-:Y:S02]  /*4e60*/  UIMAD.WIDE.U32 UR12, UR6, UR40, URZ ;  /* 0x00000028060c72a5 */ /* 0x000fe4000f8e00ff */
[----:B------:R-:W-:Y:S04]  /*4e70*/  @UP2 USHF.R.U32.HI UR7, URZ, UR41, UR8 ;  /* 0x00000029ff072299 */ /* 0x000fe80008011608 */
[----:B------:R-:W-:Y:S01]  /*4e80*/  UIMAD UR8, UR10, UR7, URZ ;  /* 0x000000070a0872a4 */ /* 0x000fe2000f8e02ff */
[----:B------:R-:W-:Y:S03]  /*4e90*/  UMOV UR4, UR13 ;  /* 0x0000000d00047c82 */ /* 0x000fe60008000000 */
[----:B------:R-:W-:Y:S02]  /*4ea0*/  UISETP.GE.OR UP0, UPT, UR5, UR8, UP0 ;  /* 0x000000080500728c */ /* 0x000fe40008706670 */
[----:B------:R-:W-:Y:S02]  /*4eb0*/  USHF.R.U32.HI UR4, URZ, UR41, UR4 ;  /* 0x00000029ff047299 */ /* 0x000fe40008011604 */
[----:B------:R-:W-:Y:S02]  /*4ec0*/  UIMAD.WIDE.U32 UR8, UR5, UR40, URZ ;  /* 0x00000028050872a5 */ /* 0x000fe4000f8e00ff */
[----:B------:R-:W-:Y:S02]  /*4ed0*/  USEL UR12, UR6, UR4, !UP2 ;  /* 0x00000004060c7287 */ /* 0x000fe4000d000000 */
[----:B------:R-:W-:Y:S02]  /*4ee0*/  UIADD3 UR8, UPT, UPT, -UR5, URZ, URZ ;  /* 0x000000ff05087290 */ /* 0x000fe4000fffe1ff */
[----:B------:R-:W-:Y:S01]  /*4ef0*/  UIADD3 UR11, UPT, UPT, -UR12, URZ, URZ ;  /* 0x000000ff0c0b7290 */ /* 0x000fe2000fffe1ff */
[----:B------:R-:W-:Y:S01]  /*4f00*/  @!UP0 UMOV UR4, UR9 ;  /* 0x0000000900048c82 */ /* 0x000fe20008000000 */
[----:B------:R-:W-:Y:S02]  /*4f10*/  UIADD3 UR9, UPT, UPT, -UR6, URZ, URZ ;  /* 0x000000ff06097290 */ /* 0x000fe4000fffe1ff */
[----:B------:R-:W-:Y:S02]  /*4f20*/  @!UP0 USHF.R.U32.HI UR4, URZ, UR41, UR4 ;  /* 0x00000029ff048299 */ /* 0x000fe40008011604 */
[----:B------:R-:W-:Y:S02]  /*4f30*/  UIMAD UR11, UR10, UR11, UR6 ;  /* 0x0000000b0a0b72a4 */ /* 0x000fe4000f8e0206 */
[----:B------:R-:W-:Y:S04]  /*4f40*/  @!UP0 USEL UR4, UR5, UR4, !UP2 ;  /* 0x0000000405048287 */ /* 0x000fe8000d000000 */
[----:B------:R-:W-:Y:S02]  /*4f50*/  @!UP0 UIMAD UR11, UR7, UR11, UR4 ;  /* 0x0000000b070b82a4 */ /* 0x000fe4000f8e0204 */
[----:B------:R-:W-:Y:S02]  /*4f60*/  @!UP0 UIADD3 UR12, UPT, UPT, UR12, -UR4, URZ ;  /* 0x800000040c0c8290 */ /* 0x000fe4000fffe0ff */
[----:B------:R-:W-:Y:S02]  /*4f70*/  UIMAD UR7, UR42, UR8, UR38 ;  /* 0x000000082a0772a4 */ /* 0x000fe4000f8e0226 */
[----:B------:R-:W-:Y:S02]  /*4f80*/  @!UP0 UIMAD UR6, UR12, UR10, UR5 ;  /* 0x0000000a0c0682a4 */ /* 0x000fe4000f8e0205 */
[----:B------:R-:W-:Y:S01]  /*4f90*/  UIMAD UR4, UR54, UR9, UR37 ;  /* 0x00000009360472a4 */ /* 0x000fe2000f8e0225 */
[----:B------:R-:W-:Y:S02]  /*4fa0*/  @!UP0 UMOV UR5, UR11 ;  /* 0x0000000b00058c82 */ /* 0x000fe40008000000 */
[----:B------:R-:W-:Y:S02]  /*4fb0*/  UIMAD UR38, UR5, UR42, UR7 ;  /* 0x0000002a052672a4 */ /* 0x000fe4000f8e0207 */
[----:B------:R-:W-:Y:S11]  /*4fc0*/  UIMAD UR37, UR6, UR54, UR4 ;  /* 0x00000036062572a4 */ /* 0x000ff6000f8e0204 */
[----:B------:R-:W-:Y:S01]  /*4fd0*/  @!UPT UIADD3 URZ, UPT, UPT, URZ, URZ, URZ ;  /* 0x000000fffffff290 */ /* 0x000fe2000fffe0ff */
.L_x_78:
[----:B------:R-:W-:Y:S02]  /*4fe0*/  UISETP.NE.AND UP0, UPT, UR39, 0x1, UPT ;  /* 0x000000012700788c */ /* 0x000fe4000bf05270 */
[----:B------:R-:W-:Y:S02]  /*4ff0*/  UISETP.NE.AND UP1, UPT, UR48, URZ, UPT ;  /* 0x000000ff3000728c */ /* 0x000fe4000bf25270 */
[----:B------:R-:W-:Y:S04]  /*5000*/  UIADD3 UR45, UPT, UPT, UR18, 0x1, URZ ;  /* 0x00000001122d7890 */ /* 0x000fe8000fffe0ff */
[----:B------:R-:W-:Y:S02]  /*5010*/  PLOP3.LUT P1, PT, PT, PT, UP1, 0x80, 0x8 ;  /* 0x000000000008781c */ /* 0x000fe40003f2f018 */
[----:B------:R-:W-:Y:S01]  /*5020*/  PLOP3.LUT P0, PT, PT, PT, UP1, 0x80, 0x8 ;  /* 0x000000000008781c */ /* 0x000fe20003f0f018 */
[----:B------:R-:W1:Y:S01]  /*5030*/  @!UP0 LDCU.128 UR12, c[0x0][0xb10] ;  /* 0x00016200ff0c87ac */ /* 0x000e620008000c00 */
[----:B------:R-:W2:Y:S09]  /*5040*/  @!UP0 LDCU UR5, c[0x0][0xb0c] ;  /* 0x00016180ff0587ac */ /* 0x000eb20008000800 */
[----:B------:R-:W-:Y:S01]  /*5050*/  @P1 SHF.R.U32.HI R4, RZ, 0x10, R5 ;  /* 0x00000010ff041819 */ /* 0x000fe20000011605 */
[----:B------:R-:W3:Y:S03]  /*5060*/  @!UP0 LDCU UR10, c[0x0][0xb20] ;  /* 0x00016400ff0a87ac */ /* 0x000ee60008000800 */
[----:B------:R-:W-:Y:S01]  /*5070*/  @P0 R2UR UR51, R4 ;  /* 0x00000000043302ca */ /* 0x000fe200000e0000 */
[----:B-1----:R-:W-:Y:S02]  /*5080*/  UIMAD.WIDE.U32 UR8, UR38, UR12, URZ ;  /* 0x0000000c260872a5 */ /* 0x002fe4000f8e00ff */
[----:B------:R-:W-:Y:S02]  /*5090*/  UIMAD.WIDE.U32 UR6, UR37, UR15, URZ ;  /* 0x0000000f250672a5 */ /* 0x000fe4000f8e00ff */
[----:B------:R-:W-:Y:S03]  /*50a0*/  @!UP0 UISETP.NE.AND UP1, UPT, UR14, 0x1, UPT ;  /* 0x000000010e00888c */ /* 0x000fe6000bf25270 */
[----:B------:R-:W-:Y:S01]  /*50b0*/  @!UP0 UMOV UR4, UR9 ;  /* 0x0000000900048c82 */ /* 0x000fe20008000000 */
[----:B--2---:R-:W-:Y:S02]  /*50c0*/  @!UP0 UISETP.NE.AND UP2, UPT, UR5, 0x1, UPT ;  /* 0x000000010500888c */ /* 0x004fe4000bf45270 */
[----:B------:R-:W-:Y:S01]  /*50d0*/  @!UP0 USHF.R.U32.HI UR4, URZ, UR13, UR4 ;  /* 0x0000000dff048299 */ /* 0x000fe20008011604 */
[----:B------:R-:W-:Y:S02]  /*50e0*/  @!UP0 UMOV UR6, UR7 ;  /* 0x0000000700068c82 */ /* 0x000fe40008000000 */
[----:B---3--:R-:W-:Y:S02]  /*50f0*/  @!UP0 USHF.R.U32.HI UR6, URZ, UR10, UR6 ;  /* 0x0000000aff068299 */ /* 0x008fe40008011606 */
[----:B------:R-:W-:Y:S02]  /*5100*/  @!UP0 USEL UR7, UR38, UR4, !UP2 ;  /* 0x0000000426078287 */ /* 0x000fe4000d000000 */
[----:B------:R-:W-:Y:S04]  /*5110*/  @!UP0 USEL UR6, UR37, UR6, !UP1 ;  /* 0x0000000625068287 */ /* 0x000fe8000c800000 */
[----:B------:R-:W-:Y:S02]  /*5120*/  @!UP0 UIADD3 UR4, UPT, UPT, -UR7, UR6, URZ ;  /* 0x0000000607048290 */ /* 0x000fe4000fffe1ff */
[----:B------:R-:W-:Y:S02]  /*5130*/  @!UP0 UIADD3 UR6, UPT, UPT, UR7, -UR6, URZ ;  /* 0x8000000607068290 */ /* 0x000fe4000fffe0ff */
[----:B------:R-:W-:Y:S02]  /*5140*/  UIADD3 UR7, UPT, UPT, UR44, 0x200, URZ ;  /* 0x000002002c077890 */ /* 0x000fe4000fffe0ff */
[----:B------:R-:W-:Y:S02]  /*5150*/  @!UP0 UIMAD UR38, UR4, UR5, UR38 ;  /* 0x00000005042682a4 */ /* 0x000fe4000f8e0226 */
[----:B------:R-:W-:Y:S02]  /*5160*/  @!UP0 UIMAD UR37, UR6, UR14, UR37 ;  /* 0x0000000e062582a4 */ /* 0x000fe4000f8e0225 */
[----:B------:R-:W-:Y:S09]  /*5170*/  ULOP3.LUT UP0, URZ, UR7, 0x90, URZ, 0xc0, !UPT ;  /* 0x0000009007ff7892 */ /* 0x000ff2000f80c0ff */
[----:B------:R-:W-:Y:S05]  /*5180*/  BRA.U !UP0, `(.L_x_79) ;  /* 0x0000000108407547 */ /* 0x000fea000b800000 */
[----:B------:R-:W1:Y:S01]  /*5190*/  LDCU.64 UR8, c[0x4][0x80] ;  /* 0x01001000ff0877ac */ /* 0x000e620008000a00 */
[----:B------:R-:W-:Y:S01]  /*51a0*/  MOV R15, 0x0 ;  /* 0x00000000000f7802 */ /* 0x000fe20000000f00 */
[----:B------:R-:W-:Y:S02]  /*51b0*/  HFMA2 R12, -RZ, RZ, 0, 5.9604644775390625e-08 ;  /* 0x00000001ff0c7431 */ /* 0x000fe400000001ff */
[----:B------:R-:W-:Y:S02]  /*51c0*/  IMAD.MOV.U32 R8, RZ, RZ, 0x70 ;  /* 0x00000070ff087424 */ /* 0x000fe400078e00ff */
[----:B------:R-:W-:Y:S01]  /*51d0*/  IMAD.MOV.U32 R13, RZ, RZ, RZ ;  /* 0x000000ffff0d7224 */ /* 0x000fe200078e00ff */
[----:B------:R-:W2:Y:S01]  /*51e0*/  LDCU.64 UR6, c[0x4][0x88] ;  /* 0x01001100ff0677ac */ /* 0x000ea20008000a00 */
[----:B------:R-:W3:Y:S01]  /*51f0*/  LDC.64 R14, c[0x4][R15] ;  /* 0x010000000f0e7b82 */ /* 0x000ee20000000a00 */
[----:B------:R-:W4:Y:S01]  /*5200*/  LDCU.64 UR4, c[0x4][0x8] ;  /* 0x01000100ff0477ac */ /* 0x000f220008000a00 */
[----:B-1----:R-:W-:Y:S01]  /*5210*/  MOV R5, UR9 ;  /* 0x0000000900057c02 */ /* 0x002fe20008000f00 */
[----:B------:R-:W-:Y:S01]  /*5220*/  IMAD.U32 R4, RZ, RZ, UR8 ;  /* 0x00000008ff047e24 */ /* 0x000fe2000f8e00ff */
[----:B--2---:R-:W-:Y:S01]  /*5230*/  MOV R7, UR7 ;  /* 0x0000000700077c02 */ /* 0x004fe20008000f00 */
[----:B------:R-:W-:Y:S01]  /*5240*/  IMAD.U32 R6, RZ, RZ, UR6 ;  /* 0x00000006ff067e24 */ /* 0x000fe2000f8e00ff */
[----:B----4-:R-:W-:Y:S01]  /*5250*/  MOV R11, UR5 ;  /* 0x00000005000b7c02 */ /* 0x010fe20008000f00 */
[----:B------:R-:W-:Y:S02]  /*5260*/  IMAD.U32 R10, RZ, RZ, UR4 ;  /* 0x00000004ff0a7e24 */ /* 0x000fe4000f8e00ff */
[----:B------:R-:W-:Y:S07]  /*5270*/  LEPC R20, `(.L_x_79) ;  /* 0x000000001014794e */ /* 0x000fee0000000000 */
[----:B---3-5:R-:W-:Y:S05]  /*5280*/  CALL.ABS.NOINC R14 ;  /* 0x000000000e007343 */ /* 0x028fea0003c00000 */
.L_x_79:
[----:B------:R-:W-:Y:S04]  /*5290*/  UIADD3 UR4, UPT, UPT, UR44, 0x5200, URZ ;  /* 0x000052002c047890 */ /* 0x000fe8000fffe0ff */
        /* <DEDUP_REMOVED lines=18> */
.L_x_80:
[----:B------:R-:W-:Y:S01]  /*53c0*/  PLOP3.LUT P1, PT, PT, PT, PT, 0x8, 0x80 ;  /* 0x000000000080781c */ /* 0x000fe20003f2e170 */
[----:B------:R-:W-:Y:S01]  /*53d0*/  UISETP.NE.AND UP1, UPT, UR60, URZ, UPT ;  /* 0x000000ff3c00728c */ /* 0x000fe2000bf25270 */
[----:B------:R1:W5:Y:S01]  /*53e0*/  LDL R20, [R1+0x50] ;  /* 0x0000500001147983 */ /* 0x0003620000100800 */
[----:B------:R-:W2:Y:S04]  /*53f0*/  LDC.64 R6, c[0x0][0x890] ;  /* 0x00022400ff067b82 */ /* 0x000ea80000000a00 */
[----:B------:R-:W-:Y:S04]  /*5400*/  PLOP3.LUT P0, PT, PT, PT, UP1, 0x80, 0x8 ;  /* 0x000000000008781c */ /* 0x000fe80003f0f018 */
[----:B------:R-:W3:Y:S01]  /*5410*/  LDC.64 R4, c[0x0][0x8b0] ;  /* 0x00022c00ff047b82 */ /* 0x000ee20000000a00 */
[----:B------:R-:W4:Y:S01]  /*5420*/  @UP1 LDCU.64 UR4, c[0x0][0x888] ;  /* 0x00011100ff0417ac */ /* 0x000f220008000a00 */
[----:B--2---:R-:W-:Y:S01]  /*5430*/  ISETP.NE.U32.AND P3, PT, R6, RZ, PT ;  /* 0x000000ff0600720c */ /* 0x004fe20003f65070 */
[----:B----4-:R-:W-:Y:S03]  /*5440*/  @UP1 UISETP.NE.U32.AND UP0, UPT, UR4, URZ, UPT ;  /* 0x000000ff0400128c */ /* 0x010fe6000bf05070 */
[----:B------:R-:W-:Y:S02]  /*5450*/  ISETP.NE.AND.EX P3, PT, R7, RZ, PT, P3 ;  /* 0x000000ff0700720c */ /* 0x000fe40003f65330 */
[----:B---3--:R-:W-:Y:S01]  /*5460*/  ISETP.NE.U32.AND P4, PT, R4, RZ, PT ;  /* 0x000000ff0400720c */ /* 0x008fe20003f85070 */
[----:B------:R-:W-:Y:S01]  /*5470*/  @UP1 UISETP.NE.AND.EX UP0, UPT, UR5, URZ, UPT, UP0 ;  /* 0x000000ff0500128c */ /* 0x000fe2000bf05300 */
[----:B------:R-:W-:Y:S02]  /*5480*/  @P0 PLOP3.LUT P1, PT, P3, PT, PT, 0x80, 0x8 ;  /* 0x000000000008081c */ /* 0x000fe40001f2f070 */
[----:B------:R-:W-:Y:S01]  /*5490*/  ISETP.NE.AND.EX P4, PT, R5, RZ, PT, P4 ;  /* 0x000000ff0500720c */ /* 0x000fe20003f85340 */
[----:B------:R-:W-:Y:S06]  /*54a0*/  @UP1 USEL UR4, URZ, 0xffffffff, UP0 ;  /* 0xffffffffff041887 */ /* 0x000fec0008000000 */
[----:B-1----:R-:W-:Y:S06]  /*54b0*/  @!P3 BRA `(.L_x_81) ;  /* 0x00000000003cb947 */ /* 0x002fec0003800000 */
[----:B------:R-:W1:Y:S01]  /*54c0*/  LDC.64 R8, c[0x0][0x888] ;  /* 0x00022200ff087b82 */ /* 0x000e620000000a00 */
[----:B------:R-:W2:Y:S01]  /*54d0*/  LDCU.64 UR6, c[0x0][0x358] ;  /* 0x00006b00ff0677ac */ /* 0x000ea20008000a00 */
[----:B------:R-:W-:Y:S01]  /*54e0*/  IMAD.MOV.U32 R0, RZ, RZ, 0x1 ;  /* 0x00000001ff007424 */ /* 0x000fe200078e00ff */
[----:B-1----:R-:W-:Y:S04]  /*54f0*/  ISETP.NE.U32.AND P2, PT, R8, RZ, PT ;  /* 0x000000ff0800720c */ /* 0x002fe80003f45070 */
[----:B------:R-:W-:Y:S11]  /*5500*/  ISETP.NE.AND.EX P2, PT, R9, RZ, PT, P2 ;  /* 0x000000ff0900720c */ /* 0x000ff60003f45320 */
[----:B------:R-:W-:Y:S02]  /*5510*/  @!UPT UIADD3 URZ, UPT, UPT, URZ, URZ, URZ ;  /* 0x000000fffffff290 */ /* 0x000fe4000fffe0ff */
[----:B------:R-:W1:Y:S01]  /*5520*/  @P2 LDC.64 R8, c[0x0][0x888] ;  /* 0x00022200ff082b82 */ /* 0x000e620000000a00 */
[----:B------:R-:W-:Y:S04]  /*5530*/  @P2 IMAD R3, R6, UR36, RZ ;  /* 0x0000002406032c24 */ /* 0x000fe8000f8e02ff */
[----:B-1----:R-:W-:Y:S04]  /*5540*/  @P2 IMAD.WIDE R8, R3, 0x4, R8 ;  /* 0x0000000403082825 */ /* 0x002fe800078e0208 */
[----:B------:R-:W-:Y:S01]  /*5550*/  IMAD.MOV.U32 R3, RZ, RZ, 0x1 ;  /* 0x00000001ff037424 */ /* 0x000fe200078e00ff */
[----:B--2--5:R1:W5:Y:S04]  /*5560*/  @P2 LDG.E R155, desc[UR6][R8.64] ;  /* 0x00000006089b2981 */ /* 0x024368000c1e1900 */
[----:B------:R-:W-:Y:S04]  /*5570*/  @P2 PRMT R20, R3, 0x7610, R20 ;  /* 0x0000761003142816 */ /* 0x000fe80000000014 */
[----:B------:R-:W-:Y:S05]  /*5580*/  @!P2 PRMT R20, R0, 0x7610, R20 ;  /* 0x000076100014a816 */ /* 0x000fea0000000014 */
[----:B------:R1:W-:Y:S02]  /*5590*/  STL.S16 [R1+0x50], R20 ;  /* 0x0000501401007387 */ /* 0x0003e40000100600 */
[----:B-1----:R-:W2:Y:S02]  /*55a0*/  @!P2 LDC R155, c[0x0][0x880] ;  /* 0x00022000ff9bab82 */ /* 0x002ea40000000800 */
.L_x_81:
[----:B------:R-:W-:Y:S05]  /*55b0*/  @!P4 BRA `(.L_x_82) ;  /* 0x000000000028c947 */ /* 0x000fea0003800000 */
[----:B------:R-:W1:Y:S01]  /*55c0*/  LDC.64 R6, c[0x0][0x8a8] ;  /* 0x00022a00ff067b82 */ /* 0x000e620000000a00 */
[----:B------:R-:W3:Y:S01]  /*55d0*/  LDCU.64 UR6, c[0x0][0x358] ;  /* 0x00006b00ff0677ac */ /* 0x000ee20008000a00 */
[----:B-1----:R-:W-:Y:S04]  /*55e0*/  ISETP.NE.U32.AND P2, PT, R6, RZ, PT ;  /* 0x000000ff0600720c */ /* 0x002fe80003f45070 */
[----:B------:R-:W-:Y:S11]  /*55f0*/  ISETP.NE.AND.EX P2, PT, R7, RZ, PT, P2 ;  /* 0x000000ff0700720c */ /* 0x000ff60003f45320 */
[----:B------:R-:W-:Y:S02]  /*5600*/  @!UPT UIADD3 URZ, UPT, UPT, URZ, URZ, URZ ;  /* 0x000000fffffff290 */ /* 0x000fe4000fffe0ff */
[----:B------:R-:W1:Y:S01]  /*5610*/  @P2 LDC.64 R6, c[0x0][0x8a8] ;  /* 0x00022a00ff062b82 */ /* 0x000e620000000a00 */
[----:B------:R-:W-:Y:S04]  /*5620*/  @P2 IMAD R3, R4, UR36, RZ ;  /* 0x0000002404032c24 */ /* 0x000fe8000f8e02ff */
[----:B-1----:R-:W-:Y:S05]  /*5630*/  @P2 IMAD.WIDE R6, R3, 0x4, R6 ;  /* 0x0000000403062825 */ /* 0x002fea00078e0206 */
[----:B---3-5:R1:W5:Y:S02]  /*5640*/  @P2 LDG.E R152, desc[UR6][R6.64] ;  /* 0x0000000606982981 */ /* 0x028364000c1e1900 */
[----:B-1----:R-:W3:Y:S02]  /*5650*/  @!P2 LDC R152, c[0x0][0x8a0] ;  /* 0x00022800ff98ab82 */ /* 0x002ee40000000800 */
.L_x_82:
[----:B------:R-:W4:Y:S01]  /*5660*/  LDL R6, [R1+0x54] ;  /* 0x0000540001067983 */ /* 0x000f220000100800 */
[----:B--2--5:R-:W-:Y:S01]  /*5670*/  @P0 FSETP.NEU.AND P4, PT, R155, RZ, PT ;  /* 0x000000ff9b00020b */ /* 0x024fe20003f8d000 */
[----:B------:R-:W-:Y:S01]  /*5680*/  IMAD.U32 R0, RZ, RZ, UR4 ;  /* 0x00000004ff007e24 */ /* 0x000fe2000f8e00ff */
[----:B------:R-:W-:Y:S01]  /*5690*/  @P0 LOP3.LUT P2, RZ, R20, 0xff, RZ, 0xc0, !PT ;  /* 0x000000ff14ff0812 */ /* 0x000fe2000784c0ff */
[----:B------:R-:W-:Y:S01]  /*56a0*/  BSSY B1, `(.L_x_83) ;  /* 0x0000073000017945 */ /* 0x000fe20003800000 */
[----:B------:R-:W-:Y:S02]  /*56b0*/  @P0 SEL R3, RZ, 0xffffffff, P4 ;  /* 0xffffffffff030807 */ /* 0x000fe40002000000 */
[----:B------:R-:W-:Y:S02]  /*56c0*/  CS2R R158, SRZ ;  /* 0x00000000009e7805 */ /* 0x000fe4000001ff00 */
[----:B------:R-:W-:Y:S02]  /*56d0*/  PLOP3.LUT P5, PT, PT, PT, PT, 0x8, 0x80 ;  /* 0x000000000080781c */ /* 0x000fe40003fae170 */
[----:B------:R-:W-:Y:S02]  /*56e0*/  CS2R R156, SRZ ;  /* 0x00000000009c7805 */ /* 0x000fe4000001ff00 */
[----:B------:R-:W-:Y:S01]  /*56f0*/  @P1 SEL R3, R0, R3, !P2 ;  /* 0x0000000300031207 */ /* 0x000fe20005000000 */
[----:B------:R-:W-:Y:S01]  /*5700*/  IMAD.U32 R0, RZ, RZ, UR50 ;  /* 0x00000032ff007e24 */ /* 0x000fe2000f8e00ff */
[----:B------:R-:W-:Y:S02]  /*5710*/  CS2R R18, SRZ ;  /* 0x0000000000127805 */ /* 0x000fe4000001ff00 */
[----:B------:R-:W-:Y:S02]  /*5720*/  CS2R R16, SRZ ;  /* 0x0000000000107805 */ /* 0x000fe4000001ff00 */
[----:B------:R-:W-:Y:S02]  /*5730*/  @P0 LOP3.LUT R3, R3, 0x1, RZ, 0xc0, !PT ;  /* 0x0000000103030812 */ /* 0x000fe400078ec0ff */
[----:B------:R-:W-:Y:S02]  /*5740*/  CS2R R162, SRZ ;  /* 0x0000000000a27805 */ /* 0x000fe4000001ff00 */
[----:B------:R-:W-:Y:S02]  /*5750*/  SHF.L.U32 R5, R0, 0x1f, RZ ;  /* 0x0000001f00057819 */ /* 0x000fe400000006ff */
[----:B------:R-:W-:Y:S02]  /*5760*/  CS2R R160, SRZ ;  /* 0x0000000000a07805 */ /* 0x000fe4000001ff00 */
[----:B------:R-:W-:Y:S01]  /*5770*/  ISETP.NE.U32.OR P1, PT, R3, 0x1, !P0 ;  /* 0x000000010300780c */ /* 0x000fe20004725470 */
[----:B------:R-:W-:Y:S01]  /*5780*/  IMAD.U32 R3, RZ, RZ, UR43 ;  /* 0x0000002bff037e24 */ /* 0x000fe2000f8e00ff */
[----:B------:R-:W-:Y:S02]  /*5790*/  CS2R R242, SRZ ;  /* 0x0000000000f27805 */ /* 0x000fe4000001ff00 */
[----:B------:R-:W-:Y:S02]  /*57a0*/  CS2R R240, SRZ ;  /* 0x0000000000f07805 */ /* 0x000fe4000001ff00 */
[----:B------:R-:W-:Y:S02]  /*57b0*/  CS2R R166, SRZ ;  /* 0x0000000000a67805 */ /* 0x000fe4000001ff00 */
[----:B------:R-:W-:Y:S02]  /*57c0*/  CS2R R164, SRZ ;  /* 0x0000000000a47805 */ /* 0x000fe4000001ff00 */
[----:B------:R-:W-:Y:S02]  /*57d0*/  LEA R22, R3, UR44, 0x3 ;  /* 0x0000002c03167c11 */ /* 0x000fe4000f8e18ff */
[----:B------:R-:W-:Y:S02]  /*57e0*/  CS2R R210, SRZ ;  /* 0x0000000000d27805 */ /* 0x000fe4000001ff00 */
        /* <DEDUP_REMOVED lines=9> */
[----:B----4-:R-:W-:Y:S04]  /*5880*/  @P1 SHF.L.U32 R4, R6, 0x1f, RZ ;  /* 0x0000001f06041819 */ /* 0x010fe800000006ff */
[----:B------:R-:W1:Y:S01]  /*5890*/  @P1 SYNCS.PHASECHK.TRANS64.TRYWAIT P0, [UR44+0x50], R4 ;  /* 0x00005004ff0015a7 */ /* 0x000e62000800112c */
[----:B------:R2:W4:Y:S01]  /*58a0*/  SYNCS.PHASECHK.TRANS64.TRYWAIT P4, [R22+URZ+0x90], R5 ;  /* 0x00009005160075a7 */ /* 0x00052200080811ff */
[----:B-1----:R-:W-:Y:S01]  /*58b0*/  @P1 PLOP3.LUT P5, PT, P0, PT, PT, 0x8, 0x80 ;  /* 0x000000000080181c */ /* 0x002fe200007ae170 */
[----:B------:R-:W-:Y:S01]  /*58c0*/  @!UPT UIADD3 URZ, UPT, UPT, URZ, URZ, URZ ;  /* 0x000000fffffff290 */ /* 0x000fe2000fffe0ff */
[----:B--2-4-:R-:W-:Y:S11]  /*58d0*/  @!P1 BRA `(.L_x_84) ;  /* 0x00000004003c9947 */ /* 0x014ff60003800000 */
[----:B------:R-:W-:Y:S01]  /*58e0*/  ISETP.NE.U32.AND P0, PT, RZ, UR56, PT ;  /* 0x00000038ff007c0c */ /* 0x000fe2000bf05070 */
[----:B------:R-:W1:Y:S01]  /*58f0*/  S2R R7, SR_TID.X ;  /* 0x0000000000077919 */ /* 0x000e620000002100 */
[----:B------:R-:W-:Y:S01]  /*5900*/  FSETP.NEU.AND P2, PT, R155, RZ, PT ;  /* 0x000000ff9b00720b */ /* 0x000fe20003f4d000 */
[----:B------:R-:W-:Y:S01]  /*5910*/  BSSY B0, `(.L_x_85) ;  /* 0x000001e000007945 */ /* 0x000fe20003800000 */
[----:B------:R-:W-:Y:S02]  /*5920*/  ISETP.NE.AND.EX P0, PT, RZ, UR57, PT, P0 ;  /* 0x00000039ff007c0c */ /* 0x000fe4000bf05300 */
[----:B------:R-:W-:Y:S02]  /*5930*/  CS2R R174, SRZ ;  /* 0x0000000000ae7805 */ /* 0x000fe4000001ff00 */
[----:B------:R-:W-:Y:S02]  /*5940*/  LOP3.LUT P1, RZ, R20, 0xff, RZ, 0xc0, !PT ;  /* 0x000000ff14ff7812 */ /* 0x000fe4000782c0ff */
[----:B------:R-:W-:Y:S02]  /*5950*/  CS2R R172, SRZ ;  /* 0x0000000000ac7805 */ /* 0x000fe4000001ff00 */
[----:B------:R-:W-:Y:S02]  /*5960*/  SEL R0, RZ, 0xffffffff, P2 ;  /* 0xffffffffff007807 */ /* 0x000fe40001000000 */
[----:B------:R-:W-:Y:S02]  /*5970*/  CS2R R206, SRZ ;  /* 0x0000000000ce7805 */ /* 0x000fe4000001ff00 */
[----:B------:R-:W-:Y:S02]  /*5980*/  SEL R3, RZ, 0xffffffff, P0 ;  /* 0xffffffffff037807 */ /* 0x000fe40000000000 */
[----:B------:R-:W-:Y:S02]  /*5990*/  CS2R R204, SRZ ;  /* 0x0000000000cc7805 */ /* 0x000fe4000001ff00 */
[----:B------:R-:W-:Y:S02]  /*59a0*/  PLOP3.LUT P0, PT, PT, PT, PT, 0x8, 0x80 ;  /* 0x000000000080781c */ /* 0x000fe40003f0e170 */
[----:B------:R-:W-:Y:S02]  /*59b0*/  CS2R R210, SRZ ;  /* 0x0000000000d27805 */ /* 0x000fe4000001ff00 */
[----:B------:R-:W-:Y:S02]  /*59c0*/  @P3 SEL R0, R3, R0, !P1 ;  /* 0x0000000003003207 */ /* 0x000fe40004800000 */
[----:B------:R-:W-:Y:S02]  /*59d0*/  CS2R R208, SRZ ;  /* 0x0000000000d07805 */ /* 0x000fe4000001ff00 */
[----:B------:R-:W-:Y:S02]  /*59e0*/  CS2R R242, SRZ ;  /* 0x0000000000f27805 */ /* 0x000fe4000001ff00 */
[----:B------:R-:W-:Y:S02]  /*59f0*/  CS2R R240, SRZ ;  /* 0x0000000000f07805 */ /* 0x000fe4000001ff00 */
[----:B------:R-:W-:Y:S02]  /*5a00*/  LOP3.LUT R0, R0, 0x1, RZ, 0xc0, !PT ;  /* 0x0000000100007812 */ /* 0x000fe400078ec0ff */
[----:B------:R-:W-:Y:S02]  /*5a10*/  CS2R R18, SRZ ;  /* 0x0000000000127805 */ /* 0x000fe4000001ff00 */
[----:B------:R-:W-:Y:S02]  /*5a20*/  CS2R R16, SRZ ;  /* 0x0000000000107805 */ /* 0x000fe4000001ff00 */
[----:B------:R-:W-:Y:S11]  /*5a30*/  ISETP.NE.U32.AND P1, PT, R0, 0x1, PT ;  /* 0x000000010000780c */ /* 0x000ff60003f25070 */
[----:B------:R-:W-:Y:S02]  /*5a40*/  @!UPT UIADD3 URZ, UPT, UPT, URZ, URZ, URZ ;  /* 0x000000fffffff290 */ /* 0x000fe4000fffe0ff */
[C---:B-1----:R-:W-:Y:S02]  /*5a50*/  @P1 IMAD.SHL.U32 R9, R7.reuse, 0x20, RZ ;  /* 0x0000002007091824 */ /* 0x042fe400078e00ff */
[----:B------:R-:W-:Y:S03]  /*5a60*/  @P1 IMAD.SHL.U32 R0, R7, 0x4, RZ ;  /* 0x0000000407001824 */ /* 0x000fe600078e00ff */
[C---:B------:R-:W-:Y:S02]  /*5a70*/  @P1 LOP3.LUT R3, R9.reuse, 0x80, RZ, 0xc0, !PT ;  /* 0x0000008009031812 */ /* 0x040fe400078ec0ff */
[----:B------:R-:W-:Y:S02]  /*5a80*/  @P1 LOP3.LUT P2, RZ, R9, 0x80, RZ, 0xc0, !PT ;  /* 0x0000008009ff1812 */ /* 0x000fe4000784c0ff */
[----:B------:R-:W-:Y:S04]  /*5a90*/  @P1 LOP3.LUT R0, R3, 0x10, R0, 0xf8, !PT ;  /* 0x0000001003001812 */ /* 0x000fe800078ef800 */
[----:B------:R-:W-:Y:S01]  /*5aa0*/  @P1 LOP3.LUT R9, R0, 0xf60, R9, 0xf8, !PT ;  /* 0x00000f6000091812 */ /* 0x000fe200078ef809 */
[----:B------:R-:W-:Y:S06]  /*5ab0*/  @!P5 BRA `(.L_x_86) ;  /* 0x00000000000cd947 */ /* 0x000fec0003800000 */
[----:B------:R-:W-:Y:S04]  /*5ac0*/  SHF.L.U32 R3, R6, 0x1f, RZ ;  /* 0x0000001f06037819 */ /* 0x000fe800000006ff */
[----:B------:R-:W1:Y:S02]  /*5ad0*/  SYNCS.PHASECHK.TRANS64.TRYWAIT P3, [UR44+0x50], R3 ;  /* 0x00005003ff0075a7 */ /* 0x000e64000806112c */
[----:B-1----:R-:W-:Y:S05]  /*5ae0*/  @!P3 BRA `(.L_x_87) ;  /* 0x000000440080b947 */ /* 0x002fea0003800000 */
.L_x_86:
[----:B------:R-:W-:Y:S05]  /*5af0*/  BSYNC B0 ;  /* 0x0000000000007941 */ /* 0x000fea0003800000 */
.L_x_85:
[----:B------:R-:W2:Y:S01]  /*5b00*/  LDL.LU R10, [R1+0x54] ;  /* 0x00005400010a7983 */ /* 0x000ea20000300800 */
[----:B------:R-:W-:Y:S01]  /*5b10*/  @P1 PLOP3.LUT P0, PT, P2, PT, PT, 0x80, 0x8 ;  /* 0x000000000008181c */ /* 0x000fe2000170f070 */
[----:B-1----:R-:W-:Y:S01]  /*5b20*/  @P1 VIADD R0, R9, UR44 ;  /* 0x0000002c09001c36 */ /* 0x002fe20008000000 */
[----:B------:R-:W-:Y:S01]  /*5b30*/  CS2R R170, SRZ ;  /* 0x0000000000aa7805 */ /* 0x000fe2000001ff00 */
[----:B------:R1:W4:Y:S01]  /*5b40*/  @P1 LDS.128 R172, [R9+UR44+0x200] ;  /* 0x0002002c09ac1984 */ /* 0x0003220008000c00 */
[----:B------:R-:W-:Y:S01]  /*5b50*/  CS2R R168, SRZ ;  /* 0x0000000000a87805 */ /* 0x000fe2000001ff00 */
[C---:B------:R-:W-:Y:S01]  /*5b60*/  @P1 VIADD R8, R0.reuse, 0x200 ;  /* 0x0000020000081836 */ /* 0x040fe20000000000 */
[----:B------:R-:W-:Y:S01]  /*5b70*/  CS2R R194, SRZ ;  /* 0x0000000000c27805 */ /* 0x000fe2000001ff00 */
[----:B------:R1:W1:Y:S01]  /*5b80*/  @P1 LDS.128 R204, [R9+UR44+0x1200] ;  /* 0x0012002c09cc1984 */ /* 0x0002620008000c00 */
[C---:B------:R-:W-:Y:S01]  /*5b90*/  @P1 VIADD R7, R0.reuse, 0x210 ;  /* 0x0000021000071836 */ /* 0x040fe20000000000 */
[----:B------:R-:W-:Y:S01]  /*5ba0*/  CS2R R192, SRZ ;  /* 0x0000000000c07805 */ /* 0x000fe2000001ff00 */
[C---:B------:R-:W-:Y:S01]  /*5bb0*/  @P1 VIADD R6, R0.reuse, 0x1210 ;  /* 0x0000121000061836 */ /* 0x040fe20000000000 */
[----:B------:R1:W1:Y:S01]  /*5bc0*/  @P1 LDS.128 R208, [R9+UR44+0x2200] ;  /* 0x0022002c09d01984 */ /* 0x0002620008000c00 */
[C---:B------:R-:W-:Y:S01]  /*5bd0*/  @P1 VIADD R4, R0.reuse, 0x2210 ;  /* 0x0000221000041836 */ /* 0x040fe20000000000 */
[----:B------:R-:W-:Y:S01]  /*5be0*/  CS2R R166, SRZ ;  /* 0x0000000000a67805 */ /* 0x000fe2000001ff00 */
[C---:B------:R-:W-:Y:S01]  /*5bf0*/  @P1 VIADD R3, R0.reuse, 0x3210 ;  /* 0x0000321000031836 */ /* 0x040fe20000000000 */
[----:B------:R1:W1:Y:S01]  /*5c00*/  @P1 LDS.128 R240, [R9+UR44+0x3200] ;  /* 0x0032002c09f01984 */ /* 0x0002620008000c00 */
[----:B------:R-:W-:Y:S02]  /*5c10*/  CS2R R164, SRZ ;  /* 0x0000000000a47805 */ /* 0x000fe4000001ff00 */
[----:B------:R-:W-:Y:S02]  /*5c20*/  CS2R R162, SRZ ;  /* 0x0000000000a27805 */ /* 0x000fe4000001ff00 */
[----:B------:R-:W-:Y:S01]  /*5c30*/  CS2R R160, SRZ ;  /* 0x0000000000a07805 */ /* 0x000fe2000001ff00 */
[----:B------:R1:W1:Y:S01]  /*5c40*/  @P1 LDS.128 R16, [R9+UR44+0x4200] ;  /* 0x0042002c09101984 */ /* 0x0002620008000c00 */
[----:B------:R-:W-:Y:S02]  /*5c50*/  CS2R R158, SRZ ;  /* 0x00000000009e7805 */ /* 0x000fe4000001ff00 */
[----:B------:R-:W-:Y:S01]  /*5c60*/  CS2R R156, SRZ ;  /* 0x00000000009c7805 */ /* 0x000fe2000001ff00 */
[----:B------:R-:W-:Y:S01]  /*5c70*/  @P1 VIADD R0, R0, 0x4210 ;  /* 0x0000421000001836 */ /* 0x000fe20000000000 */
[----:B------:R-:W-:Y:S01]  /*5c80*/  UIADD3 UR4, UPT, UPT, UR44, 0x58, URZ ;  /* 0x000000582c047890 */ /* 0x000fe2000fffe0ff */
[C---:B------:R-:W-:Y:S02]  /*5c90*/  @P0 VIADD R7, R8.reuse, 0xfffffff0 ;  /* 0xfffffff008070836 */ /* 0x040fe40000000000 */
[C---:B------:R-:W-:Y:S01]  /*5ca0*/  @P0 VIADD R6, R8.reuse, 0xff0 ;  /* 0x00000ff008060836 */ /* 0x040fe20000000000 */
[----:B------:R-:W-:Y:S01]  /*5cb0*/  UPRMT UR4, UR61, 0x654, UR4 ;  /* 0x000006543d047896 */ /* 0x000fe20008000004 */
[C---:B------:R-:W-:Y:S01]  /*5cc0*/  @P0 VIADD R4, R8.reuse, 0x1ff0 ;  /* 0x00001ff008040836 */ /* 0x040fe20000000000 */
[----:B------:R1:W1:Y:S01]  /*5cd0*/  @P1 LDS.128 R168, [R7] ;  /* 0x0000000007a81984 */ /* 0x0002620000000c00 */
[C---:B------:R-:W-:Y:S02]  /*5ce0*/  @P0 VIADD R3, R8.reuse, 0x2ff0 ;  /* 0x00002ff008030836 */ /* 0x040fe40000000000 */
[----:B------:R-:W-:Y:S01]  /*5cf0*/  @P0 VIADD R0, R8, 0x3ff0 ;  /* 0x00003ff008000836 */ /* 0x000fe20000000000 */
[----:B------:R1:W1:Y:S04]  /*5d00*/  @P1 LDS.128 R192, [R6] ;  /* 0x0000000006c01984 */ /* 0x0002680000000c00 */
[----:B------:R1:W1:Y:S04]  /*5d10*/  @P1 LDS.128 R164, [R4] ;  /* 0x0000000004a41984 */ /* 0x0002680000000c00 */
[----:B------:R1:W1:Y:S04]  /*5d20*/  @P1 LDS.128 R160, [R3] ;  /* 0x0000000003a01984 */ /* 0x0002680000000c00 */
[----:B------:R1:W1:Y:S01]  /*5d30*/  @P1 LDS.128 R156, [R0] ;  /* 0x00000000009c1984 */ /* 0x0002620000000c00 */
[----:B------:R-:W-:Y:S01]  /*5d40*/  @!PT LDS RZ, [RZ] ;  /* 0x00000000fffff984 */ /* 0x000fe20000000800 */
[----:B------:R-:W-:Y:S01]  /*5d50*/  @!PT LDS RZ, [RZ] ;  /* 0x00000000fffff984 */ /* 0x000fe20000000800 */
[----:B------:R-:W-:Y:S01]  /*5d60*/  @!PT LDS RZ, [RZ] ;  /* 0x00000000fffff984 */ /* 0x000fe20000000800 */
[----:B------:R-:W-:Y:S01]  /*5d70*/  @!PT LDS RZ, [RZ] ;  /* 0x00000000fffff984 */ /* 0x000fe20000000800 */
[----:B------:R5:W-:Y:S06]  /*5d80*/  MEMBAR.ALL.CTA ;  /* 0x0000000000007992 */ /* 0x000bec0000008000 */
[----:B-----5:R-:W5:Y:S02]  /*5d90*/  FENCE.VIEW.ASYNC.S ;  /* 0x00000000000073c6 */ /* 0x020f640000000000 */
[----:B-----5:R-:W-:Y:S01]  /*5da0*/  SYNCS.ARRIVE.TRANS64.RED.A1T0 RZ, [UR4], RZ ;  /* 0x000000ffffff79a7 */ /* 0x020fe20008100404 */
[----:B--2---:R-:W-:Y:S05]  /*5db0*/  LOP3.LUT R10, R10, 0x1, RZ, 0x3c, !PT ;  /* 0x000000010a0a7812 */ /* 0x004fea00078e3cff */
[----:B-1--4-:R2:W-:Y:S02]  /*5dc0*/  STL [R1+0x54], R10 ;  /* 0x0000540a01007387 */ /* 0x0125e40000100800 */
.L_x_84:
[----:B------:R-:W-:Y:S05]  /*5dd0*/  BSYNC B1 ;  /* 0x0000000000017941 */ /* 0x000fea0003800000 */
.L_x_83:
[----:B------:R-:W1:Y:S01]  /*5de0*/  S2R R0, SR_TID.X ;  /* 0x0000000000007919 */ /* 0x000e620000002100 */
[----:B------:R-:W-:Y:S04]  /*5df0*/  IMAD.U32 R3, RZ, RZ, UR43 ;  /* 0x0000002bff037e24 */ /* 0x000fe8000f8e00ff */
[----:B------:R-:W-:Y:S01]  /*5e00*/  IMAD R153, R3, 0xa0, R2 ;  /* 0x000000a003997824 */ /* 0x000fe200078e0202 */
[----:B-1----:R-:W-:Y:S04]  /*5e10*/  SHF.R.U32.HI R23, RZ, 0x5, R0 ;  /* 0x00000005ff177819 */ /* 0x002fe80000011600 */
[----:B------:R-:W-:Y:S04]  /*5e20*/  SHF.R.U32.HI R0, RZ, 0x15, R153 ;  /* 0x00000015ff007819 */ /* 0x000fe80000011699 */
[----:B------:R-:W-:Y:S01]  /*5e30*/  LOP3.LUT P0, RZ, R0, 0x3, R23, 0x48, !PT ;  /* 0x0000000300ff7812 */ /* 0x000fe20007804817 */
[----:B------:R-:W-:Y:S01]  /*5e40*/  @!UPT UIADD3 URZ, UPT, UPT, URZ, URZ, URZ ;  /* 0x000000fffffff290 */ /* 0x000fe2000fffe0ff */
[----:B------:R-:W-:Y:S11]  /*5e50*/  @P4 BRA `(.L_x_88) ;  /* 0x0000000000084947 */ /* 0x000ff60003800000 */
[----:B------:R-:W1:Y:S02]  /*5e60*/  SYNCS.PHASECHK.TRANS64.TRYWAIT P1, [R22+URZ+0x90], R5 ;  /* 0x00009005160075a7 */ /* 0x000e6400080211ff */
[----:B-1----:R-:W-:Y:S05]  /*5e70*/  @!P1 BRA `(.L_x_89) ;  /* 0x0000004000b49947 */ /* 0x002fea0003800000 */
.L_x_88:
[----:B------:R-:W-:Y:S05]  /*5e80*/  @!P0 BRA `(.L_x_90) ;  /* 0x0000000000408947 */ /* 0x000fea0003800000 */
[----:B------:R-:W1:Y:S01]  /*5e90*/  LDCU.64 UR8, c[0x4][0x70] ;  /* 0x01000e00ff0877ac */ /* 0x000e620008000a00 */
[----:B------:R-:W-:Y:S01]  /*5ea0*/  MOV R15, 0x0 ;  /* 0x00000000000f7802 */ /* 0x000fe20000000f00 */
[----:B------:R-:W-:Y:S02]  /*5eb0*/  HFMA2 R12, -RZ, RZ, 0, 5.9604644775390625e-08 ;  /* 0x00000001ff0c7431 */ /* 0x000fe400000001ff */
[----:B------:R-:W-:Y:S02]  /*5ec0*/  IMAD.MOV.U32 R8, RZ, RZ, 0x192 ;  /* 0x00000192ff087424 */ /* 0x000fe400078e00ff */
[----:B------:R-:W-:Y:S01]  /*5ed0*/  IMAD.MOV.U32 R13, RZ, RZ, RZ ;  /* 0x000000ffff0d7224 */ /* 0x000fe200078e00ff */
[----:B------:R-:W4:Y:S01]  /*5ee0*/  LDCU.64 UR6, c[0x4][0x78] ;  /* 0x01000f00ff0677ac */ /* 0x000f220008000a00 */
[----:B------:R-:W3:Y:S01]  /*5ef0*/  LDC.64 R14, c[0x4][R15] ;  /* 0x010000000f0e7b82 */ /* 0x000ee20000000a00 */
[----:B------:R-:W5:Y:S01]  /*5f00*/  LDCU.64 UR4, c[0x4][0x10] ;  /* 0x01000200ff0477ac */ /* 0x000f620008000a00 */
[----:B-1----:R-:W-:Y:S01]  /*5f10*/  MOV R5, UR9 ;  /* 0x0000000900057c02 */ /* 0x002fe20008000f00 */
[----:B------:R-:W-:Y:S01]  /*5f20*/  IMAD.U32 R4, RZ, RZ, UR8 ;  /* 0x00000008ff047e24 */ /* 0x000fe2000f8e00ff */
[----:B----4-:R-:W-:Y:S01]  /*5f30*/  MOV R7, UR7 ;  /* 0x0000000700077c02 */ /* 0x010fe20008000f00 */
[----:B------:R-:W-:Y:S01]  /*5f40*/  IMAD.U32 R6, RZ, RZ, UR6 ;  /* 0x00000006ff067e24 */ /* 0x000fe2000f8e00ff */
[----:B-----5:R-:W-:Y:S01]  /*5f50*/  MOV R11, UR5 ;  /* 0x00000005000b7c02 */ /* 0x020fe20008000f00 */
[----:B--2---:R-:W-:Y:S02]  /*5f60*/  IMAD.U32 R10, RZ, RZ, UR4 ;  /* 0x00000004ff0a7e24 */ /* 0x004fe4000f8e00ff */
[----:B------:R-:W-:Y:S07]  /*5f70*/  LEPC R20, `(.L_x_90) ;  /* 0x000000001014794e */ /* 0x000fee0000000000 */
[----:B---3--:R-:W-:Y:S05]  /*5f80*/  CALL.ABS.NOINC R14 ;  /* 0x000000000e007343 */ /* 0x008fea0003c00000 */
.L_x_90:
[----:B------:R-:W-:Y:S05]  /*5f90*/  WARPSYNC.ALL ;  /* 0x0000000000007948 */ /* 0x000fea0003800000 */
[C---:B------:R-:W-:Y:S01]  /*5fa0*/  R2UR UR4, R153.reuse ;  /* 0x00000000990472ca */ /* 0x040fe200000e0000 */
[----:B------:R-:W-:Y:S05]  /*5fb0*/  VIADD R0, R153, 0x20 ;  /* 0x0000002099007836 */ /* 0x000fea0000000000 */
[----:B------:R-:W-:Y:S04]  /*5fc0*/  SHF.R.U32.HI R0, RZ, 0x15, R0 ;  /* 0x00000015ff007819 */ /* 0x000fe80000011600 */
[----:B------:R-:W-:Y:S03]  /*5fd0*/  LOP3.LUT P0, RZ, R0, 0x3, R23, 0x48, !PT ;  /* 0x0000000300ff7812 */ /* 0x000fe60007804817 */
[----:B------:R-:W4:Y:S10]  /*5fe0*/  LDTM.x32 R120, tmem[UR4] ;  /* 0x00000004007879ee */ /* 0x000f3400082c0000 */
[----:B----4-:R-:W-:Y:S05]  /*5ff0*/  @!P0 BRA `(.L_x_91) ;  /* 0x0000000000408947 */ /* 0x010fea0003800000 */
        /* <DEDUP_REMOVED lines=16> */
.L_x_91:
[----:B------:R-:W-:Y:S05]  /*6100*/  WARPSYNC.ALL ;  /* 0x0000000000007948 */ /* 0x000fea0003800000 */
[C---:B------:R-:W-:Y:S01]  /*6110*/  R2UR UR4, R153.reuse ;  /* 0x00000000990472ca */ /* 0x040fe200000e0000 */
[----:B------:R-:W-:Y:S05]  /*6120*/  VIADD R0, R153, 0x40 ;  /* 0x0000004099007836 */ /* 0x000fea0000000000 */
[----:B------:R-:W-:Y:S04]  /*6130*/  SHF.R.U32.HI R0, RZ, 0x15, R0 ;  /* 0x00000015ff007819 */ /* 0x000fe80000011600 */
[----:B------:R-:W-:Y:S03]  /*6140*/  LOP3.LUT P0, RZ, R0, 0x3, R23, 0x48, !PT ;  /* 0x0000000300ff7812 */ /* 0x000fe60007804817 */
[----:B------:R-:W4:Y:S10]  /*6150*/  LDTM.x32 R88, tmem[UR4+0x20] ;  /* 0x00002004005879ee */ /* 0x000f3400082c0000 */
        /* <DEDUP_REMOVED lines=17> */
.L_x_92:
        /* <DEDUP_REMOVED lines=23> */
.L_x_93:
        /* <DEDUP_REMOVED lines=23> */
.L_x_94:
[----:B------:R-:W4:Y:S01]  /*6550*/  S2R R20, SR_TID.X ;  /* 0x0000000000147919 */ /* 0x000f220000002100 */
[----:B------:R-:W-:Y:S05]  /*6560*/  WARPSYNC.ALL ;  /* 0x0000000000007948 */ /* 0x000fea0003800000 */
[----:B----4-:R-:W-:Y:S01]  /*6570*/  LOP3.LUT P1, RZ, R20, 0x60, RZ, 0xc0, !PT ;  /* 0x0000006014ff7812 */ /* 0x010fe2000782c0ff */
[----:B------:R-:W-:Y:S01]  /*6580*/  STL [R1+0x58], R2 ;  /* 0x0000580201007387 */ /* 0x000fe20000100800 */
[----:B------:R-:W-:Y:S01]  /*6590*/  F2FP.F16.E4M3.UNPACK_B R8, R16.H1 ;  /* 0x00000010ff08723e */ /* 0x000fe200030006ff */
[C---:B---3--:R-:W-:Y:S01]  /*65a0*/  FMUL R104, R152.reuse, R104 ;  /* 0x0000006898687220 */ /* 0x048fe20000400000 */
[----:B------:R-:W-:Y:S01]  /*65b0*/  F2FP.F16.E4M3.UNPACK_B R7, R17 ;  /* 0x00000011ff07723e */ /* 0x000fe200020006ff */
[C---:B------:R-:W-:Y:S01]  /*65c0*/  FMUL R105, R152.reuse, R105 ;  /* 0x0000006998697220 */ /* 0x040fe20000400000 */
[----:B------:R-:W-:Y:S01]  /*65d0*/  F2FP.F16.E4M3.UNPACK_B R6, R17.H1 ;  /* 0x00000011ff06723e */ /* 0x000fe200030006ff */
[----:B------:R3:W-:Y:S01]  /*65e0*/  STL [R1+0x4], R8 ;  /* 0x0000040801007387 */ /* 0x0007e20000100800 */
[----:B-1----:R-:W-:Y:S01]  /*65f0*/  F2FP.F16.E4M3.UNPACK_B R5, R18 ;  /* 0x00000012ff05723e */ /* 0x002fe200020006ff */
[C---:B------:R-:W-:Y:S01]  /*6600*/  FMUL R106, R152.reuse, R106 ;  /* 0x0000006a986a7220 */ /* 0x040fe20000400000 */
[----:B------:R-:W-:Y:S01]  /*6610*/  F2FP.F16.E4M3.UNPACK_B R0, R18.H1 ;  /* 0x00000012ff00723e */ /* 0x000fe200030006ff */
[----:B------:R-:W-:Y:S01]  /*6620*/  STL [R1+0xc], R7 ;  /* 0x00000c0701007387 */ /* 0x000fe20000100800 */
[----:B------:R-:W-:Y:S01]  /*6630*/  F2FP.F16.E4M3.UNPACK_B R3, R19 ;  /* 0x00000013ff03723e */ /* 0x000fe200020006ff */
[C---:B------:R-:W-:Y:S01]  /*6640*/  FMUL R9, R152.reuse, R127 ;  /* 0x0000007f98097220 */ /* 0x040fe20000400000 */
[----:B------:R-:W-:Y:S01]  /*6650*/  F2FP.F16.E4M3.UNPACK_B R4, R19.H1 ;  /* 0x00000013ff04723e */ /* 0x000fe200030006ff */
[----:B------:R-:W-:Y:S01]  /*6660*/  STL [R1+0x14], R6 ;  /* 0x0000140601007387 */ /* 0x000fe20000100800 */
[C---:B------:R-:W-:Y:S01]  /*6670*/  FMUL R127, R152.reuse, R149 ;  /* 0x00000095987f7220 */ /* 0x040fe20000400000 */
[----:B------:R-:W-:Y:S01]  /*6680*/  R2UR UR4, R153 ;  /* 0x00000000990472ca */ /* 0x000fe200000e0000 */
[C---:B--2---:R-:W-:Y:S01]  /*6690*/  FMUL R10, R152.reuse, R128 ;  /* 0x00000080980a7220 */ /* 0x044fe20000400000 */
[----:B------:R1:W-:Y:S01]  /*66a0*/  STL [R1+0x1c], R5 ;  /* 0x00001c0501007387 */ /* 0x0003e20000100800 */
[C---:B------:R-:W-:Y:S01]  /*66b0*/  FMUL R128, R152.reuse, R150 ;  /* 0x0000009698807220 */ /* 0x040fe20000400000 */
[C---:B------:R-:W-:Y:S01]  /*66c0*/  FMUL R11, R152.reuse, R129 ;  /* 0x00000081980b7220 */ /* 0x040fe20000400000 */
[C---:B------:R-:W-:Y:S01]  /*66d0*/  FMUL R129, R152.reuse, R151 ;  /* 0x0000009798817220 */ /* 0x040fe20000400000 */
[----:B------:R2:W-:Y:S01]  /*66e0*/  STL [R1+0x20], R0 ;  /* 0x0000200001007387 */ /* 0x0005e20000100800 */
[C---:B------:R-:W-:Y:S01]  /*66f0*/  FMUL R19, R152.reuse, R137 ;  /* 0x0000008998137220 */ /* 0x040fe20000400000 */
[----:B------:R-:W-:Y:S01]  /*6700*/  F2FP.F16.E4M3.UNPACK_B R137, R156 ;  /* 0x0000009cff89723e */ /* 0x000fe200020006ff */
[C---:B------:R-:W-:Y:S01]  /*6710*/  FMUL R15, R152.reuse, R133 ;  /* 0x00000085980f7220 */ /* 0x040fe20000400000 */
[----:B------:R4:W-:Y:S01]  /*6720*/  STL [R1+0x24], R3 ;  /* 0x0000240301007387 */ /* 0x0009e20000100800 */
[----:B------:R-:W-:Y:S01]  /*6730*/  F2FP.F16.E4M3.UNPACK_B R133, R158 ;  /* 0x0000009eff85723e */ /* 0x000fe200020006ff */
[C---:B------:R-:W-:Y:S01]  /*6740*/  FMUL R14, R152.reuse, R132 ;  /* 0x00000084980e7220 */ /* 0x040fe20000400000 */
[----:B------:R-:W-:Y:S01]  /*6750*/  F2FP.F16.E4M3.UNPACK_B R132, R158.H1 ;  /* 0x0000009eff84723e */ /* 0x000fe200030006ff */
[----:B------:R4:W-:Y:S01]  /*6760*/  STL [R1+0x28], R4 ;  /* 0x0000280401007387 */ /* 0x0009e20000100800 */
[----:B------:R-:W-:Y:S01]  /*6770*/  F2FP.F16.E4M3.UNPACK_B R153, R16 ;  /* 0x00000010ff99723e */ /* 0x000fe200020006ff */
[C---:B------:R-:W-:Y:S01]  /*6780*/  FMUL R16, R152.reuse, R134 ;  /* 0x0000008698107220 */ /* 0x040fe20000400000 */
[C---:B---3--:R-:W-:Y:S01]  /*6790*/  FMUL R8, R152.reuse, R126 ;  /* 0x0000007e98087220 */ /* 0x048fe20000400000 */
[C---:B------:R-:W-:Y:S01]  /*67a0*/  FMUL R126, R152.reuse, R148 ;  /* 0x00000094987e7220 */ /* 0x040fe20000400000 */
[----:B------:R-:W-:Y:S01]  /*67b0*/  F2FP.F16.E4M3.UNPACK_B R134, R157.H1 ;  /* 0x0000009dff86723e */ /* 0x000fe200030006ff */
[C---:B------:R-:W-:Y:S01]  /*67c0*/  FMUL R13, R152.reuse, R131 ;  /* 0x00000083980d7220 */ /* 0x040fe20000400000 */
[-C--:B------:R-:W-:Y:S01]  /*67d0*/  F2FP.F16.E4M3.UNPACK_B R131, R159.reuse ;  /* 0x0000009fff83723e */ /* 0x080fe200020006ff */
[C---:B------:R-:W-:Y:S01]  /*67e0*/  FMUL R12, R152.reuse, R130 ;  /* 0x00000082980c7220 */ /* 0x040fe20000400000 */
[----:B------:R3:W-:Y:S01]  /*67f0*/  STL [R1+0x6c], R126 ;  /* 0x00006c7e01007387 */ /* 0x0007e20000100800 */
[----:B------:R-:W-:Y:S01]  /*6800*/  F2FP.F16.E4M3.UNPACK_B R130, R159.H1 ;  /* 0x0000009fff82723e */ /* 0x000fe200030006ff */
[C---:B------:R-:W-:Y:S01]  /*6810*/  FMUL R18, R152.reuse, R136 ;  /* 0x0000008898127220 */ /* 0x040fe20000400000 */
[-C--:B------:R-:W-:Y:S01]  /*6820*/  F2FP.F16.E4M3.UNPACK_B R203, R172.reuse ;  /* 0x000000acffcb723e */ /* 0x080fe200020006ff */
[----:B------:R3:W-:Y:S01]  /*6830*/  STL [R1+0x68], R127 ;  /* 0x0000687f01007387 */ /* 0x0007e20000100800 */
[----:B------:R-:W-:Y:S01]  /*6840*/  F2FP.F16.E4M3.UNPACK_B R201, R172.H1 ;  /* 0x000000acffc9723e */ /* 0x000fe200030006ff */
[----:B-1----:R-:W-:Y:S01]  /*6850*/  FMUL R5, R152, R123 ;  /* 0x0000007b98057220 */ /* 0x002fe20000400000 */
[----:B------:R-:W-:Y:S01]  /*6860*/  PRMT R2, R134, 0x7632, R2 ;  /* 0x0000763286027816 */ /* 0x000fe20000000002 */
[----:B------:R1:W-:Y:S01]  /*6870*/  STL [R1+0x70], R128 ;  /* 0x0000708001007387 */ /* 0x0003e20000100800 */
[----:B------:R-:W-:Y:S01]  /*6880*/  F2FP.F16.E4M3.UNPACK_B R199, R173 ;  /* 0x000000adffc7723e */ /* 0x000fe200020006ff */
[C---:B--2---:R-:W-:Y:S01]  /*6890*/  FMUL R0, R152.reuse, R120 ;  /* 0x0000007898007220 */ /* 0x044fe20000400000 */
[C---:B------:R-:W-:Y:S01]  /*68a0*/  FMUL R17, R152.reuse, R135 ;  /* 0x0000008798117220 */ /* 0x040fe20000400000 */
[----:B------:R2:W-:Y:S01]  /*68b0*/  STL [R1+0x74], R129 ;  /* 0x0000748101007387 */ /* 0x0005e20000100800 */
[----:B------:R-:W-:Y:S02]  /*68c0*/  HADD2.F32 R2, -RZ, R2.H0_H0 ;  /* 0x20000002ff027230 */ /* 0x000fe40000004100 */
[C---:B----4-:R-:W-:Y:S01]  /*68d0*/  FMUL R3, R152.reuse, R121 ;  /* 0x0000007998037220 */ /* 0x050fe20000400000 */
[----:B------:R-:W-:Y:S01]  /*68e0*/  F2FP.F16.E4M3.UNPACK_B R136, R156.H1 ;  /* 0x0000009cff88723e */ /* 0x000fe200030006ff */
[----:B------:R4:W-:Y:S01]  /*68f0*/  STL [R1+0x2c], R137 ;  /* 0x00002c8901007387 */ /* 0x0009e20000100800 */
[----:B------:R-:W-:Y:S01]  /*6900*/  F2FP.F16.E4M3.UNPACK_B R135, R157 ;  /* 0x0000009dff87723e */ /* 0x000fe200020006ff */
[C---:B------:R-:W-:Y:S01]  /*6910*/  FMUL R4, R152.reuse, R122 ;  /* 0x0000007a98047220 */ /* 0x040fe20000400000 */
[----:B------:R-:W-:Y:S01]  /*6920*/  F2FP.F16.E4M3.UNPACK_B R197, R173.H1 ;  /* 0x000000adffc5723e */ /* 0x000fe200030006ff */
[----:B------:R4:W-:Y:S01]  /*6930*/  STL.S16 [R1+0x38], R134 ;  /* 0x0000388601007387 */ /* 0x0009e20000100600 */
[C---:B------:R-:W-:Y:S01]  /*6940*/  FMUL R6, R152.reuse, R124 ;  /* 0x0000007c98067220 */ /* 0x040fe20000400000 */
[C---:B------:R-:W-:Y:S01]  /*6950*/  FMUL R7, R152.reuse, R125 ;  /* 0x0000007d98077220 */ /* 0x040fe20000400000 */
[-C--:B------:R-:W-:Y:S01]  /*6960*/  F2FP.F16.E4M3.UNPACK_B R191, R174.reuse ;  /* 0x000000aeffbf723e */ /* 0x080fe200020006ff */
[----:B------:R4:W-:Y:S01]  /*6970*/  STL [R1+0x48], R133 ;  /* 0x0000488501007387 */ /* 0x0009e20000100800 */
[C---:B---3--:R-:W-:Y:S01]  /*6980*/  PRMT R126, R135.reuse, 0x7610, R126 ;  /* 0x00007610877e7816 */ /* 0x048fe2000000007e */
[C---:B------:R-:W-:Y:S01]  /*6990*/  FMUL R21, R152.reuse, R139 ;  /* 0x0000008b98157220 */ /* 0x040fe20000400000 */
[----:B------:R-:W-:Y:S01]  /*69a0*/  F2FP.F16.E4M3.UNPACK_B R189, R174.H1 ;  /* 0x000000aeffbd723e */ /* 0x000fe200030006ff */
[----:B------:R3:W-:Y:S01]  /*69b0*/  STL [R1+0x44], R132 ;  /* 0x0000448401007387 */ /* 0x0007e20000100800 */
[----:B------:R-:W-:Y:S01]  /*69c0*/  PRMT R127, R135, 0x7632, R127 ;  /* 0x00007632877f7816 */ /* 0x000fe2000000007f */
[----:B------:R-:W-:Y:S01]  /*69d0*/  FMUL R135, R152, R29 ;  /* 0x0000001d98877220 */ /* 0x000fe20000400000 */
[----:B------:R-:W-:Y:S01]  /*69e0*/  HADD2.F32 R29, -RZ, R197.H0_H0 ;  /* 0x200000c5ff1d7230 */ /* 0x000fe20000004100 */
[----:B------:R3:W-:Y:S01]  /*69f0*/  STL [R1+0x40], R131 ;  /* 0x0000408301007387 */ /* 0x0007e20000100800 */
[----:B-1----:R-:W-:Y:S01]  /*6a00*/  PRMT R128, R136, 0x7632, R128 ;  /* 0x0000763288807816 */ /* 0x002fe20000000080 */
[----:B------:R-:W-:Y:S01]  /*6a10*/  FMUL R139, R152, R33 ;  /* 0x00000021988b7220 */ /* 0x000fe20000400000 */
[----:B------:R-:W-:Y:S01]  /*6a20*/  HADD2.F32 R33, -RZ, R189.H0_H0 ;  /* 0x200000bdff217230 */ /* 0x000fe20000004100 */
[----:B------:R1:W-:Y:S01]  /*6a30*/  STL [R1+0x3c], R130 ;  /* 0x00003c8201007387 */ /* 0x0003e20000100800 */
[----:B--2---:R-:W-:Y:S01]  /*6a40*/  PRMT R129, R136, 0x7610, R129 ;  /* 0x0000761088817816 */ /* 0x004fe20000000081 */
[C---:B------:R-:W-:Y:S01]  /*6a50*/  FMUL R136, R152.reuse, R30 ;  /* 0x0000001e98887220 */ /* 0x040fe20000400000 */
[----:B------:R-:W-:Y:S01]  /*6a60*/  HADD2.F32 R30, -RZ, R199.H1_H1 ;  /* 0x300000c7ff1e7230 */ /* 0x000fe20000004100 */
[----:B------:R2:W-:Y:S01]  /*6a70*/  STL [R1+0x5c], R104 ;  /* 0x00005c6801007387 */ /* 0x0005e20000100800 */
[----:B------:R-:W-:Y:S01]  /*6a80*/  F2FP.F16.E4M3.UNPACK_B R187, R175 ;  /* 0x000000afffbb723e */ /* 0x000fe200020006ff */
[C---:B------:R-:W-:Y:S01]  /*6a90*/  FMUL R23, R152.reuse, R141 ;  /* 0x0000008d98177220 */ /* 0x040fe20000400000 */
[C---:B----4-:R-:W-:Y:S01]  /*6aa0*/  FMUL R137, R152.reuse, R31 ;  /* 0x0000001f98897220 */ /* 0x050fe20000400000 */
[----:B------:R-:W-:Y:S01]  /*6ab0*/  STL [R1+0x60], R105 ;  /* 0x0000606901007387 */ /* 0x000fe20000100800 */
[C---:B------:R-:W-:Y:S01]  /*6ac0*/  FMUL R134, R152.reuse, R28 ;  /* 0x0000001c98867220 */ /* 0x040fe20000400000 */
[----:B------:R-:W-:Y:S02]  /*6ad0*/  HADD2.F32 R28, -RZ, R201.H1_H1 ;  /* 0x300000c9ff1c7230 */ /* 0x000fe40000004100 */
[C---:B------:R-:W-:Y:S01]  /*6ae0*/  FMUL R141, R152.reuse, R35 ;  /* 0x00000023988d7220 */ /* 0x040fe20000400000 */
[----:B------:R4:W-:Y:S01]  /*6af0*/  STL [R1+0x64], R106 ;  /* 0x0000646a01007387 */ /* 0x0009e20000100800 */
[----:B------:R-:W-:Y:S02]  /*6b00*/  HADD2.F32 R31, -RZ, R191.H0_H0 ;  /* 0x200000bfff1f7230 */ /* 0x000fe40000004100 */
[C---:B------:R-:W-:Y:S01]  /*6b10*/  FMUL R125, R152.reuse, R147 ;  /* 0x00000093987d7220 */ /* 0x040fe20000400000 */
[----:B------:R-:W-:Y:S02]  /*6b20*/  HADD2.F32 R35, -RZ, R187.H0_H0 ;  /* 0x200000bbff237230 */ /* 0x000fe40000004100 */
[C---:B------:R-:W-:Y:S01]  /*6b30*/  FMUL R133, R152.reuse, R27 ;  /* 0x0000001b98857220 */ /* 0x040fe20000400000 */
[----:B------:R-:W-:Y:S01]  /*6b40*/  HADD2.F32 R27, -RZ, R199.H0_H0 ;  /* 0x200000c7ff1b7230 */ /* 0x000fe20000004100 */
[-C--:B------:R-:W-:Y:S01]  /*6b50*/  F2FP.F16.E4M3.UNPACK_B R173, R171.reuse ;  /* 0x000000abffad723e */ /* 0x080fe200020006ff */
[C---:B---3--:R-:W-:Y:S01]  /*6b60*/  FMUL R132, R152.reuse, R26 ;  /* 0x0000001a98847220 */ /* 0x048fe20000400000 */
[----:B------:R-:W-:Y:S01]  /*6b70*/  HADD2.F32 R26, -RZ, R203.H1_H1 ;  /* 0x300000cbff1a7230 */ /* 0x000fe20000004100 */
[----:B------:R-:W-:Y:S01]  /*6b80*/  F2FP.F16.E4M3.UNPACK_B R171, R171.H1 ;  /* 0x000000abffab723e */ /* 0x000fe200030006ff */
[C---:B------:R-:W-:Y:S01]  /*6b90*/  FMUL R91, R152.reuse, R91 ;  /* 0x0000005b985b7220 */ /* 0x040fe20000400000 */
[C---:B------:R-:W-:Y:S01]  /*6ba0*/  FMUL R131, R152.reuse, R25 ;  /* 0x0000001998837220 */ /* 0x040fe20000400000 */
[----:B------:R-:W-:Y:S01]  /*6bb0*/  HADD2.F32 R25, -RZ, R201.H0_H0 ;  /* 0x200000c9ff197230 */ /* 0x000fe20000004100 */
[----:B------:R-:W-:Y:S01]  /*6bc0*/  F2FP.F16.E4M3.UNPACK_B R252, R161 ;  /* 0x000000a1fffc723e */ /* 0x000fe200020006ff */
[C---:B------:R-:W-:Y:S01]  /*6bd0*/  FMUL R92, R152.reuse, R92 ;  /* 0x0000005c985c7220 */ /* 0x040fe20000400000 */
[C---:B-1----:R-:W-:Y:S01]  /*6be0*/  FMUL R130, R152.reuse, R24 ;  /* 0x0000001898827220 */ /* 0x042fe20000400000 */
[----:B------:R-:W-:Y:S01]  /*6bf0*/  HADD2.F32 R24, -RZ, R203.H0_H0 ;  /* 0x200000cbff187230 */ /* 0x000fe20000004100 */
[----:B--2---:R-:W2:Y:S01]  /*6c00*/  LDL.S16 R104, [R1+0x6] ;  /* 0x0000060001687983 */ /* 0x004ea20000100600 */
[C---:B------:R-:W-:Y:S01]  /*6c10*/  FMUL R20, R152.reuse, R138 ;  /* 0x0000008a98147220 */ /* 0x040fe20000400000 */
[C---:B------:R-:W-:Y:S01]  /*6c20*/  FMUL R138, R152.reuse, R32 ;  /* 0x00000020988a7220 */ /* 0x040fe20000400000 */
[----:B------:R-:W-:Y:S02]  /*6c30*/  HADD2.F32 R32, -RZ, R197.H1_H1 ;  /* 0x300000c5ff207230 */ /* 0x000fe40000004100 */
[C---:B------:R-:W-:Y:S01]  /*6c40*/  FFMA R0, R155.reuse, R24, R0 ;  /* 0x000000189b007223 */ /* 0x040fe20000000000 */
[C---:B------:R-:W-:Y:S01]  /*6c50*/  FFMA R3, R155.reuse, R26, R3 ;  /* 0x0000001a9b037223 */ /* 0x040fe20000000003 */
[C---:B------:R-:W-:Y:S01]  /*6c60*/  FFMA R4, R155.reuse, R25, R4 ;  /* 0x000000199b047223 */ /* 0x040fe20000000004 */
[C---:B------:R-:W-:Y:S01]  /*6c70*/  FFMA R5, R155.reuse, R28, R5 ;  /* 0x0000001c9b057223 */ /* 0x040fe20000000005 */
[C---:B------:R-:W-:Y:S01]  /*6c80*/  FFMA R6, R155.reuse, R27, R6 ;  /* 0x0000001b9b067223 */ /* 0x040fe20000000006 */
[C---:B------:R-:W-:Y:S01]  /*6c90*/  FFMA R7, R155.reuse, R30, R7 ;  /* 0x0000001e9b077223 */ /* 0x040fe20000000007 */
[C---:B------:R-:W-:Y:S01]  /*6ca0*/  FFMA R8, R155.reuse, R29, R8 ;  /* 0x0000001d9b087223 */ /* 0x040fe20000000008 */
[----:B------:R-:W-:Y:S01]  /*6cb0*/  FFMA R9, R155, R32, R9 ;  /* 0x000000209b097223 */ /* 0x000fe20000000009 */
[----:B------:R-:W-:Y:S01]  /*6cc0*/  F2FP.SATFINITE.E4M3.F32.PACK_AB_MERGE_C R4, R5, R4, RZ ;  /* 0x000000040504723e */ /* 0x000fe200048070ff */
[----:B------:R-:W-:Y:S01]  /*6cd0*/  FMUL R120, R152, R142 ;  /* 0x0000008e98787220 */ /* 0x000fe20000400000 */
[----:B------:R-:W-:Y:S01]  /*6ce0*/  R2UR UR5, R22 ;  /* 0x00000000160572ca */ /* 0x000fe200000e0000 */
[C---:B------:R-:W-:Y:S01]  /*6cf0*/  FMUL R22, R152.reuse, R140 ;  /* 0x0000008c98167220 */ /* 0x040fe20000400000 */
[----:B------:R-:W-:Y:S01]  /*6d00*/  F2FP.SATFINITE.E4M3.F32.PACK_AB_MERGE_C R0, R3, R0, R4 ;  /* 0x000000000300723e */ /* 0x000fe20004807004 */
[----:B------:R-:W-:Y:S01]  /*6d10*/  FFMA R10, R155, R31, R10 ;  /* 0x0000001f9b0a7223 */ /* 0x000fe2000000000a */
[----:B------:R-:W3:Y:S01]  /*6d20*/  LDL.S16 R3, [R1+0x16] ;  /* 0x0000160001037983 */ /* 0x000ee20000100600 */
[----:B------:R-:W-:Y:S01]  /*6d30*/  F2FP.SATFINITE.E4M3.F32.PACK_AB_MERGE_C R8, R9, R8, RZ ;  /* 0x000000080908723e */ /* 0x000fe200048070ff */
[C---:B------:R-:W-:Y:S01]  /*6d40*/  FMUL R140, R152.reuse, R34 ;  /* 0x00000022988c7220 */ /* 0x040fe20000400000 */
[----:B------:R-:W-:Y:S01]  /*6d50*/  HADD2.F32 R34, -RZ, R191.H1_H1 ;  /* 0x300000bfff227230 */ /* 0x000fe20000004100 */
[----:B------:R1:W-:Y:S01]  /*6d60*/  STL [R1+0x4c], R0 ;  /* 0x00004c0001007387 */ /* 0x0003e20000100800 */
[----:B----4-:R-:W-:Y:S01]  /*6d70*/  F2FP.SATFINITE.E4M3.F32.PACK_AB_MERGE_C R106, R7, R6, R8 ;  /* 0x00000006076a723e */ /* 0x010fe20004807008 */
[----:B------:R-:W-:Y:S01]  /*6d80*/  HADD2.F32 R142, -RZ, R189.H1_H1 ;  /* 0x300000bdff8e7230 */ /* 0x000fe20000004100 */
[----:B------:R-:W-:Y:S01]  /*6d90*/  F2FP.F16.E4M3.UNPACK_B R248, R161.H1 ;  /* 0x000000a1fff8723e */ /* 0x000fe200030006ff */
[C---:B------:R-:W-:Y:S01]  /*6da0*/  FFMA R11, R155.reuse, R34, R11 ;  /* 0x000000229b0b7223 */ /* 0x040fe2000000000b */
[C---:B------:R-:W-:Y:S01]  /*6db0*/  FFMA R12, R155.reuse, R33, R12 ;  /* 0x000000219b0c7223 */ /* 0x040fe2000000000c */
[--C-:B------:R-:W-:Y:S02]  /*6dc0*/  HADD2.F32 R161, -RZ, R173.reuse.H0_H0 ;  /* 0x200000adffa17230 */ /* 0x100fe40000004100 */
[C---:B------:R-:W-:Y:S01]  /*6dd0*/  FFMA R13, R155.reuse, R142, R13 ;  /* 0x0000008e9b0d7223 */ /* 0x040fe2000000000d */
[----:B------:R-:W-:Y:S01]  /*6de0*/  FFMA R14, R155, R35, R14 ;  /* 0x000000239b0e7223 */ /* 0x000fe2000000000e */
[-C--:B------:R-:W-:Y:S01]  /*6df0*/  F2FP.F16.E4M3.UNPACK_B R250, R162.reuse ;  /* 0x000000a2fffa723e */ /* 0x080fe200020006ff */
[C---:B------:R-:W-:Y:S01]  /*6e00*/  FMUL R95, R152.reuse, R95 ;  /* 0x0000005f985f7220 */ /* 0x040fe20000400000 */
[----:B------:R-:W-:Y:S01]  /*6e10*/  F2FP.F16.E4M3.UNPACK_B R251, R162.H1 ;  /* 0x000000a2fffb723e */ /* 0x000fe200030006ff */
[----:B------:R-:W-:Y:S01]  /*6e20*/  HADD2.F32 R162, -RZ, R173.H1_H1 ;  /* 0x300000adffa27230 */ /* 0x000fe20000004100 */
[----:B------:R-:W-:Y:S01]  /*6e30*/  F2FP.SATFINITE.E4M3.F32.PACK_AB_MERGE_C R12, R13, R12, RZ ;  /* 0x0000000c0d0c723e */ /* 0x000fe200048070ff */
[C---:B------:R-:W-:Y:S01]  /*6e40*/  FMUL R122, R152.reuse, R144 ;  /* 0x00000090987a7220 */ /* 0x040fe20000400000 */
[----:B------:R-:W-:Y:S01]  /*6e50*/  HADD2.F32 R144, -RZ, R187.H1_H1 ;  /* 0x300000bbff907230 */ /* 0x000fe20000004100 */
[----:B------:R-:W-:Y:S01]  /*6e60*/  F2FP.F16.E4M3.UNPACK_B R247, R163 ;  /* 0x000000a3fff7723e */ /* 0x000fe200020006ff */
[C---:B------:R-:W-:Y:S01]  /*6e70*/  FMUL R121, R152.reuse, R143 ;  /* 0x0000008f98797220 */ /* 0x040fe20000400000 */
[----:B------:R-:W-:Y:S01]  /*6e80*/  F2FP.SATFINITE.E4M3.F32.PACK_AB_MERGE_C R105, R11, R10, R12 ;  /* 0x0000000a0b69723e */ /* 0x000fe2000480700c */
[C---:B------:R-:W-:Y:S01]  /*6e90*/  FMUL R124, R152.reuse, R146 ;  /* 0x00000092987c7220 */ /* 0x040fe20000400000 */
[C---:B------:R-:W-:Y:S01]  /*6ea0*/  FFMA R15, R155.reuse, R144, R15 ;  /* 0x000000909b0f7223 */ /* 0x040fe2000000000f */
[----:B------:R-:W-:Y:S01]  /*6eb0*/  F2FP.F16.E4M3.UNPACK_B R249, R163.H1 ;  /* 0x000000a3fff9723e */ /* 0x000fe200030006ff */
[----:B------:R-:W-:Y:S01]  /*6ec0*/  HADD2.F32 R163, -RZ, R171.H0_H0 ;  /* 0x200000abffa37230 */ /* 0x000fe20000004100 */
[----:B------:R-:W-:Y:S01]  /*6ed0*/  F2FP.F16.E4M3.UNPACK_B R172, R205.H1 ;  /* 0x000000cdffac723e */ /* 0x000fe200030006ff */
[C---:B------:R-:W-:Y:S01]  /*6ee0*/  FMUL R123, R152.reuse, R145 ;  /* 0x00000091987b7220 */ /* 0x040fe20000400000 */
[----:B-1----:R-:W4:Y:S01]  /*6ef0*/  LDL.S16 R0, [R1+0x1c] ;  /* 0x00001c0001007983 */ /* 0x002f220000100600 */
[----:B------:R-:W-:Y:S01]  /*6f00*/  F2FP.F16.E4M3.UNPACK_B R185, R175.H1 ;  /* 0x000000afffb9723e */ /* 0x000fe200030006ff */
[C---:B------:R-:W-:Y:S01]  /*6f10*/  FMUL R88, R152.reuse, R88 ;  /* 0x0000005898587220 */ /* 0x040fe20000400000 */
[-C--:B------:R-:W-:Y:S01]  /*6f20*/  F2FP.F16.E4M3.UNPACK_B R183, R168.reuse ;  /* 0x000000a8ffb7723e */ /* 0x080fe200020006ff */
[----:B------:R-:W4:Y:S01]  /*6f30*/  LDL.LU.S16 R4, [R1+0x1e] ;  /* 0x00001e0001047983 */ /* 0x000f220000300600 */
[----:B------:R-:W-:Y:S01]  /*6f40*/  F2FP.F16.E4M3.UNPACK_B R181, R168.H1 ;  /* 0x000000a8ffb5723e */ /* 0x000fe200030006ff */
[----:B------:R-:W-:Y:S01]  /*6f50*/  HADD2.F32 R146, -RZ, R185.H1_H1 ;  /* 0x300000b9ff927230 */ /* 0x000fe20000004100 */
[-C--:B------:R-:W-:Y:S01]  /*6f60*/  F2FP.F16.E4M3.UNPACK_B R168, R204.reuse.H1 ;  /* 0x000000ccffa8723e */ /* 0x080fe200030006ff */
[----:B------:R-:W3:Y:S01]  /*6f70*/  LDL.S16 R32, [R1+0x20] ;  /* 0x0000200001207983 */ /* 0x000ee20000100600 */
[--C-:B------:R-:W-:Y:S01]  /*6f80*/  HADD2.F32 R145, -RZ, R183.reuse.H0_H0 ;  /* 0x200000b7ff917230 */ /* 0x100fe20000004100 */
[-C--:B------:R-:W-:Y:S01]  /*6f90*/  F2FP.F16.E4M3.UNPACK_B R154, R169.reuse ;  /* 0x000000a9ff9a723e */ /* 0x080fe200020006ff */
[----:B------:R-:W-:Y:S01]  /*6fa0*/  HADD2.F32 R148, -RZ, R183.H1_H1 ;  /* 0x300000b7ff947230 */ /* 0x000fe20000004100 */
[----:B------:R-:W4:Y:S01]  /*6fb0*/  LDL.LU.S16 R29, [R1+0x22] ;  /* 0x00002200011d7983 */ /* 0x000f220000300600 */
[----:B------:R-:W-:Y:S01]  /*6fc0*/  HADD2.F32 R150, -RZ, R181.H1_H1 ;  /* 0x300000b5ff967230 */ /* 0x000fe20000004100 */
[----:B------:R-:W-:Y:S01]  /*6fd0*/  F2FP.F16.E4M3.UNPACK_B R179, R169.H1 ;  /* 0x000000a9ffb3723e */ /* 0x000fe200030006ff */
[--C-:B------:R-:W-:Y:S01]  /*6fe0*/  HADD2.F32 R149, -RZ, R154.reuse.H0_H0 ;  /* 0x2000009aff957230 */ /* 0x100fe20000004100 */
[----:B------:R-:W4:Y:S01]  /*6ff0*/  LDL.S16 R30, [R1+0x24] ;  /* 0x00002400011e7983 */ /* 0x000f220000100600 */
[----:B------:R-:W-:Y:S01]  /*7000*/  HADD2.F32 R154, -RZ, R154.H1_H1 ;  /* 0x3000009aff9a7230 */ /* 0x000fe20000004100 */
[----:B------:R-:W-:Y:S01]  /*7010*/  F2FP.F16.E4M3.UNPACK_B R169, R204 ;  /* 0x000000ccffa9723e */ /* 0x000fe200020006ff */
[--C-:B------:R-:W-:Y:S01]  /*7020*/  HADD2.F32 R151, -RZ, R179.reuse.H0_H0 ;  /* 0x200000b3ff977230 */ /* 0x100fe20000004100 */
[----:B------:R-:W4:Y:S01]  /*7030*/  LDL.LU.S16 R27, [R1+0x26] ;  /* 0x00002600011b7983 */ /* 0x000f220000300600 */
[----:B------:R-:W-:Y:S01]  /*7040*/  HADD2.F32 R156, -RZ, R179.H1_H1 ;  /* 0x300000b3ff9c7230 */ /* 0x000fe20000004100 */
[-C--:B------:R-:W-:Y:S01]  /*7050*/  F2FP.F16.E4M3.UNPACK_B R177, R170.reuse ;  /* 0x000000aaffb1723e */ /* 0x080fe200020006ff */
[----:B------:R-:W-:Y:S01]  /*7060*/  HADD2.F32 R143, -RZ, R185.H0_H0 ;  /* 0x200000b9ff8f7230 */ /* 0x000fe20000004100 */
[----:B------:R-:W4:Y:S01]  /*7070*/  LDL.S16 R5, [R1+0x28] ;  /* 0x0000280001057983 */ /* 0x000f220000100600 */
[----:B------:R-:W-:Y:S01]  /*7080*/  HADD2.F32 R147, -RZ, R181.H0_H0 ;  /* 0x200000b5ff937230 */ /* 0x000fe20000004100 */
[----:B------:R-:W-:Y:S01]  /*7090*/  F2FP.F16.E4M3.UNPACK_B R175, R170.H1 ;  /* 0x000000aaffaf723e */ /* 0x000fe200030006ff */
[--C-:B------:R-:W-:Y:S01]  /*70a0*/  HADD2.F32 R157, -RZ, R177.reuse.H0_H0 ;  /* 0x200000b1ff9d7230 */ /* 0x100fe20000004100 */
[----:B------:R-:W4:Y:S01]  /*70b0*/  LDL.LU.S16 R28, [R1+0x2a] ;  /* 0x00002a00011c7983 */ /* 0x000f220000300600 */
[C---:B------:R-:W-:Y:S01]  /*70c0*/  FFMA R16, R155.reuse, R143, R16 ;  /* 0x0000008f9b107223 */ /* 0x040fe20000000010 */
[C---:B------:R-:W-:Y:S01]  /*70d0*/  FFMA R17, R155.reuse, R146, R17 ;  /* 0x000000929b117223 */ /* 0x040fe20000000011 */
[C---:B------:R-:W-:Y:S01]  /*70e0*/  FFMA R18, R155.reuse, R145, R18 ;  /* 0x000000919b127223 */ /* 0x040fe20000000012 */
[----:B------:R-:W4:Y:S01]  /*70f0*/  LDL.S16 R25, [R1+0x2c] ;  /* 0x00002c0001197983 */ /* 0x000f220000100600 */
[C---:B------:R-:W-:Y:S01]  /*7100*/  FFMA R19, R155.reuse, R148, R19 ;  /* 0x000000949b137223 */ /* 0x040fe20000000013 */
[C---:B------:R-:W-:Y:S01]  /*7110*/  FFMA R20, R155.reuse, R147, R20 ;  /* 0x000000939b147223 */ /* 0x040fe20000000014 */
[C---:B------:R-:W-:Y:S01]  /*7120*/  FFMA R21, R155.reuse, R150, R21 ;  /* 0x000000969b157223 */ /* 0x040fe20000000015 */
[----:B------:R-:W4:Y:S01]  /*7130*/  LDL.LU.S16 R26, [R1+0x2e] ;  /* 0x00002e00011a7983 */ /* 0x000f220000300600 */
[C---:B------:R-:W-:Y:S01]  /*7140*/  FFMA R22, R155.reuse, R149, R22 ;  /* 0x000000959b167223 */ /* 0x040fe20000000016 */
[----:B------:R-:W-:Y:S01]  /*7150*/  FFMA R23, R155, R154, R23 ;  /* 0x0000009a9b177223 */ /* 0x000fe20000000017 */
[----:B------:R-:W-:Y:S01]  /*7160*/  F2FP.SATFINITE.E4M3.F32.PACK_AB_MERGE_C R16, R17, R16, RZ ;  /* 0x000000101110723e */ /* 0x000fe200048070ff */
[----:B------:R-:W4:Y:S01]  /*7170*/  LDL.LU.S16 R24, [R1+0x38] ;  /* 0x0000380001187983 */ /* 0x000f220000300600 */
[----:B------:R-:W-:Y:S01]  /*7180*/  F2FP.SATFINITE.E4M3.F32.PACK_AB_MERGE_C R20, R21, R20, RZ ;  /* 0x000000141514723e */ /* 0x000fe200048070ff */
[----:B------:R-:W-:Y:S02]  /*7190*/  HADD2.F32 R158, -RZ, R177.H1_H1 ;  /* 0x300000b1ff9e7230 */ /* 0x000fe40000004100 */
[C---:B------:R-:W-:Y:S01]  /*71a0*/  FFMA R120, R155.reuse, R151, R120 ;  /* 0x000000979b787223 */ /* 0x040fe20000000078 */
[----:B------:R-:W4:Y:S01]  /*71b0*/  LDL.LU.S16 R9, [R1+0x14] ;  /* 0x0000140001097983 */ /* 0x000f220000300600 */
[C---:B------:R-:W-:Y:S01]  /*71c0*/  FFMA R121, R155.reuse, R156, R121 ;  /* 0x0000009c9b797223 */ /* 0x040fe20000000079 */
[C---:B------:R-:W-:Y:S01]  /*71d0*/  FFMA R122, R155.reuse, R157, R122 ;  /* 0x0000009d9b7a7223 */ /* 0x040fe2000000007a */
[----:B------:R-:W-:Y:S01]  /*71e0*/  FFMA R123, R155, R158, R123 ;  /* 0x0000009e9b7b7223 */ /* 0x000fe2000000007b */
[----:B------:R-:W2:Y:S01]  /*71f0*/  LDL.LU.S16 R7, [R1+0x4] ;  /* 0x0000040001077983 */ /* 0x000ea20000300600 */
[----:B------:R-:W-:Y:S01]  /*7200*/  HADD2.F32 R158, -RZ, R129.H0_H0 ;  /* 0x20000081ff9e7230 */ /* 0x000fe20000004100 */
[----:B------:R-:W-:Y:S01]  /*7210*/  F2FP.F16.E4M3.UNPACK_B R170, R205 ;  /* 0x000000cdffaa723e */ /* 0x000fe200020006ff */
[--C-:B------:R-:W-:Y:S01]  /*7220*/  HADD2.F32 R159, -RZ, R175.reuse.H0_H0 ;  /* 0x200000afff9f7230 */ /* 0x100fe20000004100 */
[----:B------:R-:W3:Y:S01]  /*7230*/  LDL.S16 R6, [R1+0xc] ;  /* 0x00000c0001067983 */ /* 0x000ee20000100600 */
[----:B------:R-:W-:Y:S01]  /*7240*/  F2FP.SATFINITE.E4M3.F32.PACK_AB_MERGE_C R120, R121, R120, RZ ;  /* 0x000000787978723e */ /* 0x000fe200048070ff */
[C---:B------:R-:W-:Y:S01]  /*7250*/  FMUL R89, R152.reuse, R89 ;  /* 0x0000005998597220 */ /* 0x040fe20000400000 */
[-C--:B------:R-:W-:Y:S01]  /*7260*/  F2FP.F16.E4M3.UNPACK_B R246, R160.reuse ;  /* 0x000000a0fff6723e */ /* 0x080fe200020006ff */
[----:B------:R-:W4:Y:S01]  /*7270*/  LDL.LU.S16 R8, [R1+0xe] ;  /* 0x00000e0001087983 */ /* 0x000f220000300600 */
[C---:B------:R-:W-:Y:S01]  /*7280*/  FFMA R124, R155.reuse, R159, R124 ;  /* 0x0000009f9b7c7223 */ /* 0x040fe2000000007c */
[----:B------:R-:W-:Y:S01]  /*7290*/  HADD2.F32 R159, -RZ, R126.H0_H0 ;  /* 0x2000007eff9f7230 */ /* 0x000fe20000004100 */
[----:B------:R-:W-:Y:S01]  /*72a0*/  F2FP.F16.E4M3.UNPACK_B R245, R160.H1 ;  /* 0x000000a0fff5723e */ /* 0x000fe200030006ff */
[----:B------:R-:W-:Y:S01]  /*72b0*/  HADD2.F32 R160, -RZ, R175.H1_H1 ;  /* 0x300000afffa07230 */ /* 0x000fe20000004100 */
[----:B------:R-:W-:Y:S01]  /*72c0*/  F2FP.F16.E4M3.UNPACK_B R214, R164 ;  /* 0x000000a4ffd6723e */ /* 0x000fe200020006ff */
[C---:B------:R-:W-:Y:S01]  /*72d0*/  FMUL R90, R152.reuse, R90 ;  /* 0x0000005a985a7220 */ /* 0x040fe20000400000 */
[----:B------:R-:W-:Y:S01]  /*72e0*/  F2FP.F16.E4M3.UNPACK_B R216, R164.H1 ;  /* 0x000000a4ffd8723e */ /* 0x000fe200030006ff */
[----:B------:R-:W-:Y:S02]  /*72f0*/  HADD2.F32 R164, -RZ, R171.H1_H1 ;  /* 0x300000abffa47230 */ /* 0x000fe40000004100 */
[----:B------:R-:W-:Y:S01]  /*7300*/  FFMA R125, R155, R160, R125 ;  /* 0x000000a09b7d7223 */ /* 0x000fe2000000007d */
[----:B------:R-:W-:Y:S01]  /*7310*/  F2FP.F16.E4M3.UNPACK_B R218, R165 ;  /* 0x000000a5ffda723e */ /* 0x000fe200020006ff */
[C---:B------:R-:W-:Y:S01]  /*7320*/  FMUL R93, R152.reuse, R93 ;  /* 0x0000005d985d7220 */ /* 0x040fe20000400000 */
[----:B------:R-:W-:Y:S01]  /*7330*/  F2FP.F16.E4M3.UNPACK_B R220, R165.H1 ;  /* 0x000000a5ffdc723e */ /* 0x000fe200030006ff */
[--C-:B------:R-:W-:Y:S01]  /*7340*/  HADD2.F32 R165, -RZ, R169.reuse.H0_H0 ;  /* 0x200000a9ffa57230 */ /* 0x100fe20000004100 */
[-C--:B------:R-:W-:Y:S01]  /*7350*/  F2FP.F16.E4M3.UNPACK_B R222, R166.reuse ;  /* 0x000000a6ffde723e */ /* 0x080fe200020006ff */
[----:B------:R-:W-:Y:S01]  /*7360*/  HADD2.F32 R171, -RZ, R172.H0_H0 ;  /* 0x200000acffab7230 */ /* 0x000fe20000004100 */
[----:B------:R-:W-:Y:S01]  /*7370*/  F2FP.F16.E4M3.UNPACK_B R224, R166.H1 ;  /* 0x000000a6ffe0723e */ /* 0x000fe200030006ff */
[----:B------:R-:W-:Y:S01]  /*7380*/  HADD2.F32 R166, -RZ, R169.H1_H1 ;  /* 0x300000a9ffa67230 */ /* 0x000fe20000004100 */
[-C--:B------:R-:W-:Y:S01]  /*7390*/  F2FP.F16.E4M3.UNPACK_B R226, R167.reuse ;  /* 0x000000a7ffe2723e */ /* 0x080fe200020006ff */
[----:B------:R-:W-:Y:S01]  /*73a0*/  HADD2.F32 R169, -RZ, R170.H0_H0 ;  /* 0x200000aaffa97230 */ /* 0x000fe20000004100 */
[----:B------:R-:W-:Y:S01]  /*73b0*/  F2FP.F16.E4M3.UNPACK_B R228, R167.H1 ;  /* 0x000000a7ffe4723e */ /* 0x000fe200030006ff */
[--C-:B------:R-:W-:Y:S01]  /*73c0*/  HADD2.F32 R167, -RZ, R168.reuse.H0_H0 ;  /* 0x200000a8ffa77230 */ /* 0x100fe20000004100 */
[----:B------:R-:W-:Y:S01]  /*73d0*/  F2FP.SATFINITE.E4M3.F32.PACK_AB_MERGE_C R124, R125, R124, RZ ;  /* 0x0000007c7d7c723e */ /* 0x000fe200048070ff */
[----:B------:R-:W-:Y:S02]  /*73e0*/  HADD2.F32 R168, -RZ, R168.H1_H1 ;  /* 0x300000a8ffa87230 */ /* 0x000fe40000004100 */
[C---:B------:R-:W-:Y:S01]  /*73f0*/  FMUL R94, R152.reuse, R94 ;  /* 0x0000005e985e7220 */ /* 0x040fe20000400000 */
[----:B------:R-:W-:Y:S01]  /*7400*/  HADD2.F32 R170, -RZ, R170.H1_H1 ;  /* 0x300000aaffaa7230 */ /* 0x000fe20000004100 */
[-C--:B------:R-:W-:Y:S01]  /*7410*/  F2FP.F16.E4M3.UNPACK_B R174, R206.reuse ;  /* 0x000000ceffae723e */ /* 0x080fe200020006ff */
[----:B------:R-:W-:Y:S01]  /*7420*/  HADD2.F32 R172, -RZ, R172.H1_H1 ;  /* 0x300000acffac7230 */ /* 0x000fe20000004100 */
[----:B------:R-:W-:Y:S01]  /*7430*/  F2FP.F16.E4M3.UNPACK_B R176, R206.H1 ;  /* 0x000000ceffb0723e */ /* 0x000fe200030006ff */
[C---:B------:R-:W-:Y:S01]  /*7440*/  FMUL R96, R152.reuse, R96 ;  /* 0x0000006098607220 */ /* 0x040fe20000400000 */
[C---:B------:R-:W-:Y:S01]  /*7450*/  FMUL R97, R152.reuse, R97 ;  /* 0x0000006198617220 */ /* 0x040fe20000400000 */
[--C-:B------:R-:W-:Y:S02]  /*7460*/  HADD2.F32 R173, -RZ, R174.reuse.H0_H0 ;  /* 0x200000aeffad7230 */ /* 0x100fe40000004100 */
[C---:B------:R-:W-:Y:S01]  /*7470*/  FMUL R98, R152.reuse, R98 ;  /* 0x0000006298627220 */ /* 0x040fe20000400000 */
[----:B------:R-:W-:Y:S02]  /*7480*/  HADD2.F32 R174, -RZ, R174.H1_H1 ;  /* 0x300000aeffae7230 */ /* 0x000fe40000004100 */
[C---:B------:R-:W-:Y:S01]  /*7490*/  FMUL R99, R152.reuse, R99 ;  /* 0x0000006398637220 */ /* 0x040fe20000400000 */
[--C-:B------:R-:W-:Y:S01]  /*74a0*/  HADD2.F32 R175, -RZ, R176.reuse.H0_H0 ;  /* 0x200000b0ffaf7230 */ /* 0x100fe20000004100 */
[-C--:B------:R-:W-:Y:S01]  /*74b0*/  F2FP.F16.E4M3.UNPACK_B R178, R207.reuse ;  /* 0x000000cfffb2723e */ /* 0x080fe200020006ff */
[----:B------:R-:W-:Y:S01]  /*74c0*/  HADD2.F32 R176, -RZ, R176.H1_H1 ;  /* 0x300000b0ffb07230 */ /* 0x000fe20000004100 */
[----:B------:R-:W-:Y:S01]  /*74d0*/  F2FP.F16.E4M3.UNPACK_B R180, R207.H1 ;  /* 0x000000cfffb4723e */ /* 0x000fe200030006ff */
[C---:B------:R-:W-:Y:S01]  /*74e0*/  FMUL R100, R152.reuse, R100 ;  /* 0x0000006498647220 */ /* 0x040fe20000400000 */
[-C--:B------:R-:W-:Y:S01]  /*74f0*/  F2FP.F16.E4M3.UNPACK_B R182, R192.reuse ;  /* 0x000000c0ffb6723e */ /* 0x080fe200020006ff */
[--C-:B------:R-:W-:Y:S01]  /*7500*/  HADD2.F32 R177, -RZ, R178.reuse.H0_H0 ;  /* 0x200000b2ffb17230 */ /* 0x100fe20000004100 */
[----:B------:R-:W-:Y:S01]  /*7510*/  F2FP.F16.E4M3.UNPACK_B R184, R192.H1 ;  /* 0x000000c0ffb8723e */ /* 0x000fe200030006ff */
[----:B------:R-:W-:Y:S02]  /*7520*/  HADD2.F32 R178, -RZ, R178.H1_H1 ;  /* 0x300000b2ffb27230 */ /* 0x000fe40000004100 */
[C---:B------:R-:W-:Y:S01]  /*7530*/  FMUL R101, R152.reuse, R101 ;  /* 0x0000006598657220 */ /* 0x040fe20000400000 */
[--C-:B------:R-:W-:Y:S01]  /*7540*/  HADD2.F32 R179, -RZ, R180.reuse.H0_H0 ;  /* 0x200000b4ffb37230 */ /* 0x100fe20000004100 */
[----:B------:R-:W-:Y:S01]  /*7550*/  F2FP.F16.E4M3.UNPACK_B R186, R193 ;  /* 0x000000c1ffba723e */ /* 0x000fe200020006ff */
[C---:B------:R-:W-:Y:S01]  /*7560*/  FMUL R102, R152.reuse, R102 ;  /* 0x0000006698667220 */ /* 0x040fe20000400000 */
[----:B------:R-:W-:Y:S02]  /*7570*/  HADD2.F32 R180, -RZ, R180.H1_H1 ;  /* 0x300000b4ffb47230 */ /* 0x000fe40000004100 */
[C---:B------:R-:W-:Y:S01]  /*7580*/  FMUL R103, R152.reuse, R103 ;  /* 0x0000006798677220 */ /* 0x040fe20000400000 */
[--C-:B------:R-:W-:Y:S01]  /*7590*/  HADD2.F32 R181, -RZ, R182.reuse.H0_H0 ;  /* 0x200000b6ffb57230 */ /* 0x100fe20000004100 */
[----:B------:R-:W-:Y:S01]  /*75a0*/  F2FP.F16.E4M3.UNPACK_B R188, R193.H1 ;  /* 0x000000c1ffbc723e */ /* 0x000fe200030006ff */
[----:B------:R-:W-:Y:S01]  /*75b0*/  HADD2.F32 R182, -RZ, R182.H1_H1 ;  /* 0x300000b6ffb67230 */ /* 0x000fe20000004100 */
[----:B------:R-:W-:Y:S01]  /*75c0*/  F2FP.F16.E4M3.UNPACK_B R190, R194 ;  /* 0x000000c2ffbe723e */ /* 0x000fe200020006ff */
[--C-:B------:R-:W-:Y:S02]  /*75d0*/  HADD2.F32 R183, -RZ, R184.reuse.H0_H0 ;  /* 0x200000b8ffb77230 */ /* 0x100fe40000004100 */
[C---:B------:R-:W-:Y:S01]  /*75e0*/  FMUL R107, R152.reuse, R107 ;  /* 0x0000006b986b7220 */ /* 0x040fe20000400000 */
[----:B------:R-:W-:Y:S02]  /*75f0*/  HADD2.F32 R184, -RZ, R184.H1_H1 ;  /* 0x300000b8ffb87230 */ /* 0x000fe40000004100 */
[C---:B------:R-:W-:Y:S01]  /*7600*/  FMUL R108, R152.reuse, R108 ;  /* 0x0000006c986c7220 */ /* 0x040fe20000400000 */
        /* <DEDUP_REMOVED lines=9> */
[--C-:B------:R-:W-:Y:S02]  /*76a0*/  HADD2.F32 R189, -RZ, R190.reuse.H0_H0 ;  /* 0x200000beffbd7230 */ /* 0x100fe40000004100 */
[C---:B------:R-:W-:Y:S01]  /*76b0*/  FMUL R112, R152.reuse, R112 ;  /* 0x0000007098707220 */ /* 0x040fe20000400000 */
[----:B------:R-:W-:Y:S01]  /*76c0*/  HADD2.F32 R190, -RZ, R190.H1_H1 ;  /* 0x300000beffbe7230 */ /* 0x000fe20000004100 */
[----:B------:R-:W-:Y:S01]  /*76d0*/  F2FP.F16.E4M3.UNPACK_B R196, R195.H1 ;  /* 0x000000c3ffc4723e */ /* 0x000fe200030006ff */
        /* <DEDUP_REMOVED lines=41> */
[--C-:B------:R-:W-:Y:S02]  /*7970*/  HADD2.F32 R207, -RZ, R208.reuse.H0_H0 ;  /* 0x200000d0ffcf7230 */ /* 0x100fe40000004100 */
[C---:B------:R-:W-:Y:S01]  /*7980*/  FMUL R66, R152.reuse, R66 ;  /* 0x0000004298427220 */ /* 0x040fe20000400000 */
[----:B------:R-:W-:Y:S02]  /*7990*/  HADD2.F32 R208, -RZ, R208.H1_H1 ;  /* 0x300000d0ffd07230 */ /* 0x000fe40000004100 */
        /* <DEDUP_REMOVED lines=47> */
[-C--:B------:R-:W-:Y:S01]  /*7c90*/  F2FP.F16.E4M3.UNPACK_B R237, R242.reuse ;  /* 0x000000f2ffed723e */ /* 0x080fe200020006ff */
[--C-:B------:R-:W-:Y:S01]  /*7ca0*/  HADD2.F32 R231, -RZ, R232.reuse.H0_H0 ;  /* 0x200000e8ffe77230 */ /* 0x100fe20000004100 */
[----:B------:R-:W-:Y:S01]  /*7cb0*/  F2FP.F16.E4M3.UNPACK_B R239, R242.H1 ;  /* 0x000000f2ffef723e */ /* 0x000fe200030006ff */
[----:B------:R-:W-:Y:S01]  /*7cc0*/  HADD2.F32 R232, -RZ, R232.H1_H1 ;  /* 0x300000e8ffe87230 */ /* 0x000fe20000004100 */
[-C--:B------:R-:W-:Y:S01]  /*7cd0*/  F2FP.F16.E4M3.UNPACK_B R241, R243.reuse ;  /* 0x000000f3fff1723e */ /* 0x080fe200020006ff */
[--C-:B------:R-:W-:Y:S01]  /*7ce0*/  HADD2.F32 R233, -RZ, R234.reuse.H0_H0 ;  /* 0x200000eaffe97230 */ /* 0x100fe20000004100 */
[----:B------:R-:W-:Y:S01]  /*7cf0*/  F2FP.F16.E4M3.UNPACK_B R243, R243.H1 ;  /* 0x000000f3fff3723e */ /* 0x000fe200030006ff */
        /* <DEDUP_REMOVED lines=40> */
[----:B------:R-:W-:Y:S01]  /*7f80*/  HADD2.F32 R250, -RZ, R250.H1_H1 ;  /* 0x300000fafffa7230 */ /* 0x000fe20000004100 */
[----:B------:R-:W-:Y:S01]  /*7f90*/  UIADD3 UR6, UPT, UPT, UR43, 0x1, URZ ;  /* 0x000000012b067890 */ /* 0x000fe2000fffe0ff */
[--C-:B------:R-:W-:Y:S01]  /*7fa0*/  HADD2.F32 R147, -RZ, R251.reuse.H0_H0 ;  /* 0x200000fbff937230 */ /* 0x100fe20000004100 */
[----:B------:R-:W-:Y:S01]  /*7fb0*/  BSSY.RECONVERGENT B0, `(.L_x_95) ;  /* 0x0000186000007945 */ /* 0x000fe20003800200 */
[----:B------:R-:W-:Y:S02]  /*7fc0*/  HADD2.F32 R252, -RZ, R251.H1_H1 ;  /* 0x300000fbfffc7230 */ /* 0x000fe40000004100 */
[--C-:B------:R-:W-:Y:S02]  /*7fd0*/  HADD2.F32 R150, -RZ, R247.reuse.H0_H0 ;  /* 0x200000f7ff967230 */ /* 0x100fe40000004100 */
[----:B------:R-:W-:Y:S02]  /*7fe0*/  HADD2.F32 R247, -RZ, R247.H1_H1 ;  /* 0x300000f7fff77230 */ /* 0x000fe40000004100 */
[--C-:B------:R-:W-:Y:S02]  /*7ff0*/  HADD2.F32 R149, -RZ, R249.reuse.H0_H0 ;  /* 0x200000f9ff957230 */ /* 0x100fe40000004100 */
[----:B------:R-:W-:Y:S02]  /*8000*/  HADD2.F32 R249, -RZ, R249.H1_H1 ;  /* 0x300000f9fff97230 */ /* 0x000fe40000004100 */
[--C-:B------:R-:W-:Y:S02]  /*8010*/  HADD2.F32 R251, -RZ, R153.reuse.H0_H0 ;  /* 0x20000099fffb7230 */ /* 0x100fe40000004100 */
[----:B------:R-:W-:Y:S02]  /*8020*/  HADD2.F32 R153, -RZ, R153.H1_H1 ;  /* 0x30000099ff997230 */ /* 0x000fe40000004100 */
[----:B----4-:R-:W-:Y:S02]  /*8030*/  HADD2.F32 R8, -RZ, R8.H0_H0 ;  /* 0x20000008ff087230 */ /* 0x010fe40000004100 */
[----:B--2---:R-:W-:Y:S02]  /*8040*/  HADD2.F32 R10, -RZ, R7.H0_H0 ;  /* 0x20000007ff0a7230 */ /* 0x004fe40000004100 */
[----:B------:R-:W-:Y:S01]  /*8050*/  HADD2.F32 R7, -RZ, R104.H0_H0 ;  /* 0x20000068ff077230 */ /* 0x000fe20000004100 */
[----:B------:R-:W-:Y:S01]  /*8060*/  F2FP.SATFINITE.E4M3.F32.PACK_AB_MERGE_C R104, R15, R14, R16 ;  /* 0x0000000e0f68723e */ /* 0x000fe20004807010 */
[----:B---3--:R-:W-:Y:S01]  /*8070*/  HADD2.F32 R6, -RZ, R6.H0_H0 ;  /* 0x20000006ff067230 */ /* 0x008fe20000004100 */
[----:B------:R-:W-:Y:S01]  /*8080*/  STL [R1], R10 ;  /* 0x0000000a01007387 */ /* 0x000fe20000100800 */
[----:B------:R-:W-:Y:S02]  /*8090*/  HADD2.F32 R154, -RZ, R32.H0_H0 ;  /* 0x20000020ff9a7230 */ /* 0x000fe40000004100 */
[----:B------:R-:W-:Y:S01]  /*80a0*/  HADD2.F32 R151, -RZ, R30.H0_H0 ;  /* 0x2000001eff977230 */ /* 0x000fe20000004100 */
[----:B------:R1:W-:Y:S01]  /*80b0*/  STL [R1+0x4], R7 ;  /* 0x0000040701007387 */ /* 0x0003e20000100800 */
[----:B------:R-:W-:Y:S02]  /*80c0*/  HADD2.F32 R156, -RZ, R5.H0_H0 ;  /* 0x20000005ff9c7230 */ /* 0x000fe40000004100 */
[----:B------:R-:W-:Y:S01]  /*80d0*/  HADD2.F32 R157, -RZ, R25.H0_H0 ;  /* 0x20000019ff9d7230 */ /* 0x000fe20000004100 */
[----:B------:R2:W-:Y:S01]  /*80e0*/  STL [R1+0x8], R6 ;  /* 0x0000080601007387 */ /* 0x0005e20000100800 */
[----:B------:R-:W-:Y:S03]  /*80f0*/  HADD2.F32 R160, -RZ, R24.H0_H0 ;  /* 0x20000018ffa07230 */ /* 0x000fe60000004100 */
[----:B------:R-:W-:Y:S01]  /*8100*/  STL [R1+0xc], R8 ;  /* 0x00000c0801007387 */ /* 0x000fe20000100800 */
[----:B-1----:R-:W-:Y:S02]  /*8110*/  HADD2.F32 R7, -RZ, R9.H0_H0 ;  /* 0x20000009ff077230 */ /* 0x002fe40000004100 */
[----:B--2---:R-:W-:Y:S03]  /*8120*/  HADD2.F32 R6, -RZ, R3.H0_H0 ;  /* 0x20000003ff067230 */ /* 0x004fe60000004100 */
[----:B------:R-:W-:Y:S01]  /*8130*/  STL [R1+0x10], R7 ;  /* 0x0000100701007387 */ /* 0x000fe20000100800 */
[----:B------:R-:W-:Y:S02]  /*8140*/  HADD2.F32 R3, -RZ, R0.H0_H0 ;  /* 0x20000000ff037230 */ /* 0x000fe40000004100 */
[----:B------:R-:W-:Y:S01]  /*8150*/  HADD2.F32 R0, -RZ, R4.H0_H0 ;  /* 0x20000004ff007230 */ /* 0x000fe20000004100 */
[----:B------:R-:W-:Y:S01]  /*8160*/  STL [R1+0x14], R6 ;  /* 0x0000140601007387 */ /* 0x000fe20000100800 */
[----:B------:R-:W-:Y:S03]  /*8170*/  F2FP.SATFINITE.E4M3.F32.PACK_AB_MERGE_C R4, R19, R18, R20 ;  /* 0x000000121304723e */ /* 0x000fe60004807014 */
[----:B------:R-:W-:Y:S04]  /*8180*/  STL [R1+0x18], R3 ;  /* 0x0000180301007387 */ /* 0x000fe80000100800 */
[----:B------:R1:W-:Y:S02]  /*8190*/  STL [R1+0x1c], R0 ;  /* 0x00001c0001007387 */ /* 0x0003e40000100800 */
[----:B-1----:R-:W-:Y:S05]  /*81a0*/  HADD2.F32 R0, -RZ, R29.H0_H0 ;  /* 0x2000001dff007230 */ /* 0x002fea0000004100 */
[----:B------:R1:W-:Y:S02]  /*81b0*/  STL [R1+0x20], R0 ;  /* 0x0000200001007387 */ /* 0x0003e40000100800 */
[----:B-1----:R-:W-:Y:S05]  /*81c0*/  HADD2.F32 R0, -RZ, R27.H0_H0 ;  /* 0x2000001bff007230 */ /* 0x002fea0000004100 */
[----:B------:R1:W-:Y:S02]  /*81d0*/  STL [R1+0x24], R0 ;  /* 0x0000240001007387 */ /* 0x0003e40000100800 */
[----:B-1----:R-:W-:Y:S05]  /*81e0*/  HADD2.F32 R0, -RZ, R28.H0_H0 ;  /* 0x2000001cff007230 */ /* 0x002fea0000004100 */
[----:B------:R1:W-:Y:S02]  /*81f0*/  STL [R1+0x28], R0 ;  /* 0x0000280001007387 */ /* 0x0003e40000100800 */
[----:B-1----:R-:W-:Y:S05]  /*8200*/  HADD2.F32 R0, -RZ, R26.H0_H0 ;  /* 0x2000001aff007230 */ /* 0x002fea0000004100 */
[----:B------:R1:W-:Y:S04]  /*8210*/  STL [R1+0x2c], R0 ;  /* 0x00002c0001007387 */ /* 0x0003e80000100800 */
[----:B------:R-:W2:Y:S01]  /*8220*/  LDL.LU R129, [R1+0x74] ;  /* 0x0000740001817983 */ /* 0x000ea20000300800 */
[----:B-1----:R-:W-:Y:S03]  /*8230*/  HADD2.F32 R0, -RZ, R128.H0_H0 ;  /* 0x20000080ff007230 */ /* 0x002fe60000004100 */
[----:B------:R-:W3:Y:S04]  /*8240*/  LDL.LU R128, [R1+0x70] ;  /* 0x0000700001807983 */ /* 0x000ee80000300800 */
[----:B------:R1:W-:Y:S04]  /*8250*/  STL [R1+0x30], R0 ;  /* 0x0000300001007387 */ /* 0x0003e80000100800 */
[----:B------:R-:W4:Y:S01]  /*8260*/  LDL.LU R126, [R1+0x6c] ;  /* 0x00006c00017e7983 */ /* 0x000f220000300800 */
[----:B-1----:R-:W-:Y:S03]  /*8270*/  HADD2.F32 R0, -RZ, R127.H0_H0 ;  /* 0x2000007fff007230 */ /* 0x002fe60000004100 */
[----:B------:R-:W2:Y:S04]  /*8280*/  LDL.LU R127, [R1+0x68] ;  /* 0x00006800017f7983 */ /* 0x000ea80000300800 */
[----:B------:R1:W-:Y:S04]  /*8290*/  STL [R1+0x34], R0 ;  /* 0x0000340001007387 */ /* 0x0003e80000100800 */
[----:B------:R-:W3:Y:S04]  /*82a0*/  LDL.S16 R3, [R1+0x4a] ;  /* 0x00004a0001037983 */ /* 0x000ee80000100600 */
[----:B-1----:R-:W3:Y:S01]  /*82b0*/  LDL.S16 R0, [R1+0x46] ;  /* 0x0000460001007983 */ /* 0x002ee20000100600 */
[C---:B----4-:R-:W-:Y:S01]  /*82c0*/  FFMA R126, R155.reuse, R161, R126 ;  /* 0x000000a19b7e7223 */ /* 0x050fe2000000007e */
[C---:B--2---:R-:W-:Y:S01]  /*82d0*/  FFMA R127, R155.reuse, R162, R127 ;  /* 0x000000a29b7f7223 */ /* 0x044fe2000000007f */
[C---:B---3--:R-:W-:Y:S01]  /*82e0*/  FFMA R128, R155.reuse, R163, R128 ;  /* 0x000000a39b807223 */ /* 0x048fe20000000080 */
[C---:B------:R-:W-:Y:S01]  /*82f0*/  FFMA R129, R155.reuse, R164, R129 ;  /* 0x000000a49b817223 */ /* 0x040fe20000000081 */
[----:B------:R-:W2:Y:S01]  /*8300*/  LDL.S16 R163, [R1+0x40] ;  /* 0x0000400001a37983 */ /* 0x000ea20000100600 */
[----:B------:R-:W-:Y:S01]  /*8310*/  MOV R164, R4 ;  /* 0x0000000400a47202 */ /* 0x000fe20000000f00 */
[----:B------:R-:W-:Y:S01]  /*8320*/  FFMA R88, R155, R165, R88 ;  /* 0x000000a59b587223 */ /* 0x000fe20000000058 */
[----:B------:R-:W-:Y:S01]  /*8330*/  F2FP.SATFINITE.E4M3.F32.PACK_AB_MERGE_C R165, R23, R22, R120 ;  /* 0x0000001617a5723e */ /* 0x000fe20004807078 */
[----:B------:R-:W3:Y:S01]  /*8340*/  LDL.LU.S16 R162, [R1+0x42] ;  /* 0x0000420001a27983 */ /* 0x000ee20000300600 */
[----:B------:R-:W-:Y:S01]  /*8350*/  F2FP.SATFINITE.E4M3.F32.PACK_AB_MERGE_C R128, R129, R128, RZ ;  /* 0x000000808180723e */ /* 0x000fe200048070ff */
[----:B------:R-:W-:Y:S01]  /*8360*/  FFMA R89, R155, R166, R89 ;  /* 0x000000a69b597223 */ /* 0x000fe20000000059 */
[----:B------:R-:W-:Y:S01]  /*8370*/  F2FP.SATFINITE.E4M3.F32.PACK_AB_MERGE_C R166, R123, R122, R124 ;  /* 0x0000007a7ba6723e */ /* 0x000fe2000480707c */
[----:B------:R-:W4:Y:S01]  /*8380*/  LDL.S16 R161, [R1+0x3c] ;  /* 0x00003c0001a17983 */ /* 0x000f220000100600 */
[C---:B------:R-:W-:Y:S01]  /*8390*/  FFMA R90, R155.reuse, R167, R90 ;  /* 0x000000a79b5a7223 */ /* 0x040fe2000000005a */
[C---:B------:R-:W-:Y:S01]  /*83a0*/  FFMA R91, R155.reuse, R168, R91 ;  /* 0x000000a89b5b7223 */ /* 0x040fe2000000005b */
[----:B------:R-:W-:Y:S01]  /*83b0*/  FFMA R92, R155, R169, R92 ;  /* 0x000000a99b5c7223 */ /* 0x000fe2000000005c */
[----:B------:R-:W4:Y:S01]  /*83c0*/  LDL.LU.S16 R125, [R1+0x3e] ;  /* 0x00003e00017d7983 */ /* 0x000f220000300600 */
[----:B------:R-:W-:Y:S01]  /*83d0*/  F2FP.SATFINITE.E4M3.F32.PACK_AB_MERGE_C R167, R127, R126, R128 ;  /* 0x0000007e7fa7723e */ /* 0x000fe20004807080 */
[----:B------:R-:W-:Y:S01]  /*83e0*/  FFMA R93, R155, R170, R93 ;  /* 0x000000aa9b5d7223 */ /* 0x000fe2000000005d */
[----:B------:R-:W-:Y:S01]  /*83f0*/  MOV R170, R105 ;  /* 0x0000006900aa7202 */ /* 0x000fe20000000f00 */
[----:B------:R-:W4:Y:S01]  /*8400*/  LDL.LU.S16 R168, [R1+0x44] ;  /* 0x0000440001a87983 */ /* 0x000f220000300600 */
[----:B------:R-:W-:Y:S01]  /*8410*/  F2FP.SATFINITE.E4M3.F32.PACK_AB_MERGE_C R90, R91, R90, RZ ;  /* 0x0000005a5b5a723e */ /* 0x000fe200048070ff */
[----:B------:R-:W-:Y:S01]  /*8420*/  FFMA R94, R155, R171, R94 ;  /* 0x000000ab9b5e7223 */ /* 0x000fe2000000005e */
[----:B------:R-:W-:Y:S01]  /*8430*/  MOV R171, R104 ;  /* 0x0000006800ab7202 */ /* 0x000fe20000000f00 */
[----:B------:R-:W4:Y:S01]  /*8440*/  LDL.LU.S16 R169, [R1+0x48] ;  /* 0x0000480001a97983 */ /* 0x000f220000300600 */
[----:B------:R-:W-:Y:S01]  /*8450*/  F2FP.SATFINITE.E4M3.F32.PACK_AB_MERGE_C R120, R89, R88, R90 ;  /* 0x000000585978723e */ /* 0x000fe2000480705a */
[----:B------:R-:W-:Y:S02]  /*8460*/  HADD2.F32 R88, -RZ, R3.H0_H0 ;  /* 0x20000003ff587230 */ /* 0x000fe40000004100 */
[C---:B------:R-:W-:Y:S01]  /*8470*/  FFMA R95, R155.reuse, R172, R95 ;  /* 0x000000ac9b5f7223 */ /* 0x040fe2000000005f */
[----:B------:R-:W1:Y:S01]  /*8480*/  S2R R3, SR_TID.X ;  /* 0x0000000000037919 */ /* 0x000e620000002100 */
[C---:B------:R-:W-:Y:S01]  /*8490*/  FFMA R96, R155.reuse, R173, R96 ;  /* 0x000000ad9b607223 */ /* 0x040fe20000000060 */
[C---:B------:R-:W-:Y:S01]  /*84a0*/  FFMA R97, R155.reuse, R174, R97 ;  /* 0x000000ae9b617223 */ /* 0x040fe20000000061 */
[----:B------:R-:W-:Y:S01]  /*84b0*/  FFMA R98, R155, R175, R98 ;  /* 0x000000af9b627223 */ /* 0x000fe20000000062 */
[----:B------:R-:W1:Y:S01]  /*84c0*/  LDTM.x32 R4, tmem[UR4+0x80] ;  /* 0x00008004000479ee */ /* 0x000e6200082c0000 */
[----:B------:R-:W-:Y:S01]  /*84d0*/  F2FP.SATFINITE.E4M3.F32.PACK_AB_MERGE_C R94, R95, R94, RZ ;  /* 0x0000005e5f5e723e */ /* 0x000fe200048070ff */
[----:B------:R-:W-:Y:S01]  /*84e0*/  HADD2.F32 R90, -RZ, R0.H0_H0 ;  /* 0x20000000ff5a7230 */ /* 0x000fe20000004100 */
[----:B------:R-:W-:Y:S01]  /*84f0*/  UIADD3 UR4, UPT, UPT, UR5, 0xa8, URZ ;  /* 0x000000a805047890 */ /* 0x000fe2000fffe0ff */
[----:B------:R-:W-:Y:S01]  /*8500*/  FFMA R99, R155, R176, R99 ;  /* 0x000000b09b637223 */ /* 0x000fe20000000063 */
[----:B------:R-:W-:Y:S01]  /*8510*/  F2FP.SATFINITE.E4M3.F32.PACK_AB_MERGE_C R121, R93, R92, R94 ;  /* 0x0000005c5d79723e */ /* 0x000fe2000480705e */
[----:B------:R-:W-:Y:S01]  /*8520*/  NOP ;  /* 0x0000000000007918 */ /* 0x000fe20000000000 */
[----:B------:R-:W-:Y:S01]  /*8530*/  UPRMT UR4, UR61, 0x654, UR4 ;  /* 0x000006543d047896 */ /* 0x000fe20008000004 */
[----:B------:R-:W-:Y:S01]  /*8540*/  FFMA R100, R155, R177, R100 ;  /* 0x000000b19b647223 */ /* 0x000fe20000000064 */
[----:B------:R-:W-:Y:S01]  /*8550*/  F2FP.SATFINITE.E4M3.F32.PACK_AB_MERGE_C R122, R99, R98, RZ ;  /* 0x00000062637a723e */ /* 0x000fe200048070ff */
[C---:B------:R-:W-:Y:S01]  /*8560*/  FFMA R101, R155.reuse, R178, R101 ;  /* 0x000000b29b657223 */ /* 0x040fe20000000065 */
[C---:B------:R-:W-:Y:S01]  /*8570*/  FFMA R102, R155.reuse, R179, R102 ;  /* 0x000000b39b667223 */ /* 0x040fe20000000066 */
[----:B------:R-:W-:Y:S01]  /*8580*/  FFMA R103, R155, R180, R103 ;  /* 0x000000b49b677223 */ /* 0x000fe20000000067 */
[----:B------:R-:W-:Y:S03]  /*8590*/  F2FP.SATFINITE.E4M3.F32.PACK_AB_MERGE_C R122, R97, R96, R122 ;  /* 0x00000060617a723e */ /* 0x000fe6000480707a */
[----:B-1----:R-:W-:Y:S01]  /*85a0*/  SYNCS.ARRIVE.TRANS64.RED.A1T0 RZ, [UR4], RZ ;  /* 0x000000ffffff79a7 */ /* 0x002fe20008100404 */
[----:B------:R-:W-:Y:S01]  /*85b0*/  F2FP.SATFINITE.E4M3.F32.PACK_AB_MERGE_C R102, R103, R102, RZ ;  /* 0x000000666766723e */ /* 0x000fe200048070ff */
[C---:B------:R-:W-:Y:S01]  /*85c0*/  FMUL R6, R152.reuse, R6 ;  /* 0x0000000698067220 */ /* 0x040fe20000400000 */
[C---:B------:R-:W-:Y:S01]  /*85d0*/  FMUL R7, R152.reuse, R7 ;  /* 0x0000000798077220 */ /* 0x040fe20000400000 */
[C---:B------:R-:W-:Y:S01]  /*85e0*/  FMUL R10, R152.reuse, R10 ;  /* 0x0000000a980a7220 */ /* 0x040fe20000400000 */
[C---:B------:R-:W-:Y:S01]  /*85f0*/  FMUL R11, R152.reuse, R11 ;  /* 0x0000000b980b7220 */ /* 0x040fe20000400000 */
[C---:B------:R-:W-:Y:S01]  /*8600*/  SHF.L.U32 R0, R3.reuse, 0x5, RZ ;  /* 0x0000000503007819 */ /* 0x040fe200000006ff */
[C---:B------:R-:W-:Y:S01]  /*8610*/  FMUL R14, R152.reuse, R14 ;  /* 0x0000000e980e7220 */ /* 0x040fe20000400000 */
[----:B------:R-:W-:Y:S01]  /*8620*/  SHF.L.U32 R3, R3, 0x2, RZ ;  /* 0x0000000203037819 */ /* 0x000fe200000006ff */
[----:B------:R-:W-:Y:S01]  /*8630*/  FMUL R15, R152, R15 ;  /* 0x0000000f980f7220 */ /* 0x000fe20000400000 */
[----:B------:R-:W-:Y:S01]  /*8640*/  LOP3.LUT R94, R0, 0x80, RZ, 0xc0, !PT ;  /* 0x00000080005e7812 */ /* 0x000fe200078ec0ff */
[----:B------:R-:W-:Y:S01]  /*8650*/  FMUL R18, R152, R18 ;  /* 0x0000001298127220 */ /* 0x000fe20000400000 */
[----:B------:R-:W-:Y:S01]  /*8660*/  LOP3.LUT P0, RZ, R0, 0x80, RZ, 0xc0, !PT ;  /* 0x0000008000ff7812 */ /* 0x000fe2000780c0ff */
[----:B------:R-:W-:Y:S01]  /*8670*/  FMUL R19, R152, R19 ;  /* 0x0000001398137220 */ /* 0x000fe20000400000 */
[----:B------:R-:W-:Y:S01]  /*8680*/  LOP3.LUT R3, R94, 0x10, R3, 0xf8, !PT ;  /* 0x000000105e037812 */ /* 0x000fe200078ef803 */
[C---:B------:R-:W-:Y:S01]  /*8690*/  FMUL R22, R152.reuse, R22 ;  /* 0x0000001698167220 */ /* 0x040fe20000400000 */
[C---:B------:R-:W-:Y:S01]  /*86a0*/  FMUL R23, R152.reuse, R23 ;  /* 0x0000001798177220 */ /* 0x040fe20000400000 */
[C---:B------:R-:W-:Y:S01]  /*86b0*/  FMUL R26, R152.reuse, R26 ;  /* 0x0000001a981a7220 */ /* 0x040fe20000400000 */
[----:B------:R-:W-:Y:S01]  /*86c0*/  LOP3.LUT R98, R3, 0xf60, R0, 0xf8, !PT ;  /* 0x00000f6003627812 */ /* 0x000fe200078ef800 */
[C---:B------:R-:W-:Y:S01]  /*86d0*/  FMUL R0, R152.reuse, R4 ;  /* 0x0000000498007220 */ /* 0x040fe20000400000 */
[C---:B------:R-:W-:Y:S01]  /*86e0*/  FMUL R4, R152.reuse, R8 ;  /* 0x0000000898047220 */ /* 0x040fe20000400000 */
[C---:B------:R-:W-:Y:S01]  /*86f0*/  FMUL R8, R152.reuse, R12 ;  /* 0x0000000c98087220 */ /* 0x040fe20000400000 */
[C---:B------:R-:W-:Y:S01]  /*8700*/  FMUL R12, R152.reuse, R16 ;  /* 0x00000010980c7220 */ /* 0x040fe20000400000 */
[C---:B------:R-:W-:Y:S01]  /*8710*/  FMUL R16, R152.reuse, R20 ;  /* 0x0000001498107220 */ /* 0x040fe20000400000 */
[C---:B------:R-:W-:Y:S01]  /*8720*/  FMUL R20, R152.reuse, R24 ;  /* 0x0000001898147220 */ /* 0x040fe20000400000 */
[C---:B------:R-:W-:Y:S01]  /*8730*/  FMUL R24, R152.reuse, R28 ;  /* 0x0000001c98187220 */ /* 0x040fe20000400000 */
[----:B------:R-:W-:Y:S01]  /*8740*/  FMUL R28, R152, R32 ;  /* 0x00000020981c7220 */ /* 0x000fe20000400000 */
[----:B------:R-:W-:Y:S01]  /*8750*/  IADD3 R32, PT, PT, R98, UR44, RZ ;  /* 0x0000002c62207c10 */ /* 0x000fe2000fffe0ff */
[C---:B------:R-:W-:Y:S01]  /*8760*/  FMUL R3, R152.reuse, R5 ;  /* 0x0000000598037220 */ /* 0x040fe20000400000 */
[C---:B------:R-:W-:Y:S01]  /*8770*/  FMUL R5, R152.reuse, R9 ;  /* 0x0000000998057220 */ /* 0x040fe20000400000 */
[----:B------:R-:W-:Y:S01]  /*8780*/  FMUL R9, R152, R13 ;  /* 0x0000000d98097220 */ /* 0x000fe20000400000 */
[----:B------:R-:W-:Y:S01]  /*8790*/  IADD3 R123, PT, PT, R32, 0x5200, RZ ;  /* 0x00005200207b7810 */ /* 0x000fe20007ffe0ff */
[----:B------:R-:W-:Y:S01]  /*87a0*/  FMUL R13, R152, R17 ;  /* 0x00000011980d7220 */ /* 0x000fe20000400000 */
[----:B------:R-:W-:Y:S01]  /*87b0*/  IADD3 R124, PT, PT, R32, 0x5210, RZ ;  /* 0x00005210207c7810 */ /* 0x000fe20007ffe0ff */
[C---:B------:R-:W-:Y:S01]  /*87c0*/  FMUL R17, R152.reuse, R21 ;  /* 0x0000001598117220 */ /* 0x040fe20000400000 */
[C---:B------:R-:W-:Y:S01]  /*87d0*/  @P0 IADD3 R124, PT, PT, R123.reuse, -0x10, RZ ;  /* 0xfffffff07b7c0810 */ /* 0x040fe20007ffe0ff */
[C---:B------:R-:W-:Y:S01]  /*87e0*/  FMUL R21, R152.reuse, R25 ;  /* 0x0000001998157220 */ /* 0x040fe20000400000 */
[----:B------:R-:W-:Y:S01]  /*87f0*/  FMUL R27, R152, R27 ;  /* 0x0000001b981b7220 */ /* 0x000fe20000400000 */
[----:B------:R-:W-:Y:S01]  /*8800*/  IADD3 R103, PT, PT, R32, 0x6210, RZ ;  /* 0x0000621020677810 */ /* 0x000fe20007ffe0ff */
[C---:B------:R-:W-:Y:S01]  /*8810*/  FMUL R25, R152.reuse, R29 ;  /* 0x0000001d98197220 */ /* 0x040fe20000400000 */
[C---:B------:R-:W-:Y:S01]  /*8820*/  @P0 IADD3 R103, PT, PT, R123.reuse, 0xff0, RZ ;  /* 0x00000ff07b670810 */ /* 0x040fe20007ffe0ff */
        /* <DEDUP_REMOVED lines=9> */
[----:B------:R-:W-:Y:S02]  /*88c0*/  IADD3 R32, PT, PT, R32, 0x9210, RZ ;  /* 0x0000921020207810 */ /* 0x000fe40007ffe0ff */
[----:B------:R-:W-:Y:S02]  /*88d0*/  @P0 IADD3 R32, PT, PT, R123, 0x3ff0, RZ ;  /* 0x00003ff07b200810 */ /* 0x000fe40007ffe0ff */
[----:B------:R-:W-:Y:S01]  /*88e0*/  F2FP.SATFINITE.E4M3.F32.PACK_AB_MERGE_C R123, R101, R100, R102 ;  /* 0x00000064657b723e */ /* 0x000fe20004807066 */
[----:B--2---:R-:W-:Y:S02]  /*88f0*/  HADD2.F32 R93, -RZ, R163.H0_H0 ;  /* 0x200000a3ff5d7230 */ /* 0x004fe40000004100 */
[----:B---3--:R-:W-:Y:S02]  /*8900*/  HADD2.F32 R92, -RZ, R162.H0_H0 ;  /* 0x200000a2ff5c7230 */ /* 0x008fe40000004100 */
[----:B----4-:R-:W-:Y:S02]  /*8910*/  HADD2.F32 R95, -RZ, R161.H0_H0 ;  /* 0x200000a1ff5f7230 */ /* 0x010fe40000004100 */
[----:B------:R-:W-:Y:S02]  /*8920*/  HADD2.F32 R94, -RZ, R125.H0_H0 ;  /* 0x2000007dff5e7230 */ /* 0x000fe40000004100 */
[----:B------:R-:W-:Y:S02]  /*8930*/  HADD2.F32 R91, -RZ, R168.H0_H0 ;  /* 0x200000a8ff5b7230 */ /* 0x000fe40000004100 */
[----:B------:R-:W2:Y:S01]  /*8940*/  LDL.LU R168, [R1+0x4c] ;  /* 0x00004c0001a87983 */ /* 0x000ea20000300800 */
[----:B------:R-:W-:Y:S01]  /*8950*/  HADD2.F32 R89, -RZ, R169.H0_H0 ;  /* 0x200000a9ff597230 */ /* 0x000fe20000004100 */
[----:B------:R-:W-:Y:S02]  /*8960*/  MOV R169, R106 ;  /* 0x0000006a00a97202 */ /* 0x000fe40000000f00 */
[----:B------:R-:W3:Y:S04]  /*8970*/  LDL.LU R106, [R1+0x64] ;  /* 0x00006400016a7983 */ /* 0x000ee80000300800 */
[----:B------:R-:W4:Y:S04]  /*8980*/  LDL.LU R105, [R1+0x60] ;  /* 0x0000600001697983 */ /* 0x000f280000300800 */
[----:B------:R-:W3:Y:S04]  /*8990*/  LDL.LU R104, [R1+0x5c] ;  /* 0x00005c0001687983 */ /* 0x000ee80000300800 */
[----:B------:R-:W4:Y:S04]  /*89a0*/  LDL.LU R129, [R1] ;  /* 0x0000000001817983 */ /* 0x000f280000300800 */
[----:B------:R-:W4:Y:S04]  /*89b0*/  LDL.LU R172, [R1+0x4] ;  /* 0x0000040001ac7983 */ /* 0x000f280000300800 */
[----:B--2---:R1:W-:Y:S08]  /*89c0*/  STS.128 [R98+UR44+0x5200], R168 ;  /* 0x005200a862007988 */ /* 0x0043f00008000c2c */
[----:B------:R2:W-:Y:S01]  /*89d0*/  STS.128 [R124], R164 ;  /* 0x000000a47c007388 */ /* 0x0005e20000000c00 */
[C---:B---3--:R-:W-:Y:S01]  /*89e0*/  FFMA R104, R155.reuse, R181, R104 ;  /* 0x000000b59b687223 */ /* 0x048fe20000000068 */
[C---:B----4-:R-:W-:Y:S01]  /*89f0*/  FFMA R105, R155.reuse, R182, R105 ;  /* 0x000000b69b697223 */ /* 0x050fe20000000069 */
[C---:B------:R-:W-:Y:S05]  /*8a00*/  FFMA R106, R155.reuse, R183, R106 ;  /* 0x000000b79b6a7223 */ /* 0x040fea000000006a */
[----:B------:R-:W-:Y:S01]  /*8a10*/  STS.128 [R98+UR44+0x6200], R120 ;  /* 0x0062007862007988 */ /* 0x000fe20008000c2c */
        /* <DEDUP_REMOVED lines=8> */
[----:B------:R-:W-:Y:S01]  /*8aa0*/  FFMA R114, R155, R191, R114 ;  /* 0x000000bf9b727223 */ /* 0x000fe20000000072 */
[----:B------:R-:W-:Y:S01]  /*8ab0*/  F2FP.SATFINITE.E4M3.F32.PACK_AB_MERGE_C R110, R111, R110, RZ ;  /* 0x0000006e6f6e723e */ /* 0x000fe200048070ff */
[----:B------:R-:W-:Y:S01]  /*8ac0*/  FFMA R115, R155, R192, R115 ;  /* 0x000000c09b737223 */ /* 0x000fe20000000073 */
[----:B------:R-:W-:Y:S01]  /*8ad0*/  F2FP.SATFINITE.E4M3.F32.PACK_AB_MERGE_C R104, R105, R104, R106 ;  /* 0x000000686968723e */ /* 0x000fe2000480706a */
[----:B------:R-:W-:Y:S01]  /*8ae0*/  FFMA R116, R155, R193, R116 ;  /* 0x000000c19b747223 */ /* 0x000fe20000000074 */
[----:B------:R-:W-:Y:S01]  /*8af0*/  F2FP.SATFINITE.E4M3.F32.PACK_AB_MERGE_C R105, R109, R108, R110 ;  /* 0x0000006c6d69723e */ /* 0x000fe2000480706e */
[----:B-1----:R-:W3:Y:S01]  /*8b00*/  LDL.LU R171, [R1+0x8] ;  /* 0x0000080001ab7983 */ /* 0x002ee20000300800 */
[----:B------:R-:W-:Y:S01]  /*8b10*/  FFMA R117, R155, R194, R117 ;  /* 0x000000c29b757223 */ /* 0x000fe20000000075 */
[----:B------:R-:W-:Y:S01]  /*8b20*/  F2FP.SATFINITE.E4M3.F32.PACK_AB_MERGE_C R114, R115, R114, RZ ;  /* 0x000000727372723e */ /* 0x000fe200048070ff */
[C---:B------:R-:W-:Y:S01]  /*8b30*/  FFMA R118, R155.reuse, R195, R118 ;  /* 0x000000c39b767223 */ /* 0x040fe20000000076 */
[----:B------:R-:W4:Y:S01]  /*8b40*/  LDL.LU R170, [R1+0xc] ;  /* 0x00000c0001aa7983 */ /* 0x000f220000300800 */
[----:B------:R-:W-:Y:S01]  /*8b50*/  FFMA R119, R155, R196, R119 ;  /* 0x000000c49b777223 */ /* 0x000fe20000000077 */
[----:B------:R-:W-:Y:S01]  /*8b60*/  F2FP.SATFINITE.E4M3.F32.PACK_AB_MERGE_C R106, R113, R112, R114 ;  /* 0x00000070716a723e */ /* 0x000fe20004807072 */
[C---:B------:R-:W-:Y:S01]  /*8b70*/  FFMA R56, R155.reuse, R197, R56 ;  /* 0x000000c59b387223 */ /* 0x040fe20000000038 */
[----:B------:R-:W4:Y:S01]  /*8b80*/  LDL.LU R169, [R1+0x10] ;  /* 0x0000100001a97983 */ /* 0x000f220000300800 */
[----:B------:R-:W-:Y:S01]  /*8b90*/  FFMA R57, R155, R198, R57 ;  /* 0x000000c69b397223 */ /* 0x000fe20000000039 */
[----:B------:R-:W-:Y:S01]  /*8ba0*/  F2FP.SATFINITE.E4M3.F32.PACK_AB_MERGE_C R107, R119, R118, RZ ;  /* 0x00000076776b723e */ /* 0x000fe200048070ff */
[C---:B------:R-:W-:Y:S01]  /*8bb0*/  FFMA R58, R155.reuse, R199, R58 ;  /* 0x000000c79b3a7223 */ /* 0x040fe2000000003a */
[----:B------:R-:W4:Y:S01]  /*8bc0*/  LDL.LU R168, [R1+0x14] ;  /* 0x0000140001a87983 */ /* 0x000f220000300800 */
[----:B------:R-:W-:Y:S01]  /*8bd0*/  FFMA R59, R155, R200, R59 ;  /* 0x000000c89b3b7223 */ /* 0x000fe2000000003b */
[----:B------:R-:W-:Y:S01]  /*8be0*/  F2FP.SATFINITE.E4M3.F32.PACK_AB_MERGE_C R107, R117, R116, R107 ;  /* 0x00000074756b723e */ /* 0x000fe2000480706b */
[C---:B------:R-:W-:Y:S01]  /*8bf0*/  FFMA R60, R155.reuse, R201, R60 ;  /* 0x000000c99b3c7223 */ /* 0x040fe2000000003c */
[----:B--2---:R-:W2:Y:S01]  /*8c00*/  LDL.LU R167, [R1+0x18] ;  /* 0x0000180001a77983 */ /* 0x004ea20000300800 */
[----:B------:R-:W-:Y:S01]  /*8c10*/  FFMA R61, R155, R202, R61 ;  /* 0x000000ca9b3d7223 */ /* 0x000fe2000000003d */
[----:B------:R-:W-:Y:S01]  /*8c20*/  F2FP.SATFINITE.E4M3.F32.PACK_AB_MERGE_C R58, R59, R58, RZ ;  /* 0x0000003a3b3a723e */ /* 0x000fe200048070ff */
[C---:B------:R-:W-:Y:S01]  /*8c30*/  FFMA R62, R155.reuse, R203, R62 ;  /* 0x000000cb9b3e7223 */ /* 0x040fe2000000003e */
[----:B------:R-:W2:Y:S01]  /*8c40*/  LDL.LU R166, [R1+0x1c] ;  /* 0x00001c0001a67983 */ /* 0x000ea20000300800 */
[----:B------:R-:W-:Y:S01]  /*8c50*/  FFMA R63, R155, R204, R63 ;  /* 0x000000cc9b3f7223 */ /* 0x000fe2000000003f */
[----:B------:R-:W-:Y:S01]  /*8c60*/  F2FP.SATFINITE.E4M3.F32.PACK_AB_MERGE_C R56, R57, R56, R58 ;  /* 0x000000383938723e */ /* 0x000fe2000480703a */
[C---:B------:R-:W-:Y:S01]  /*8c70*/  FFMA R64, R155.reuse, R205, R64 ;  /* 0x000000cd9b407223 */ /* 0x040fe20000000040 */
[----:B------:R-:W2:Y:S01]  /*8c80*/  LDL.LU R165, [R1+0x20] ;  /* 0x0000200001a57983 */ /* 0x000ea20000300800 */
        /* <DEDUP_REMOVED lines=23> */
[C---:B------:R-:W-:Y:S01]  /*8e00*/  FFMA R77, R155.reuse, R218, R77 ;  /* 0x000000da9b4d7223 */ /* 0x040fe2000000004d */
[----:B------:R-:W-:Y:S01]  /*8e10*/  FFMA R78, R155, R219, R78 ;  /* 0x000000db9b4e7223 */ /* 0x000fe2000000004e */
[----:B------:R-:W-:Y:S01]  /*8e20*/  F2FP.SATFINITE.E4M3.F32.PACK_AB_MERGE_C R74, R75, R74, RZ ;  /* 0x0000004a4b4a723e */ /* 0x000fe200048070ff */
[C---:B------:R-:W-:Y:S01]  /*8e30*/  FFMA R79, R155.reuse, R220, R79 ;  /* 0x000000dc9b4f7223 */ /* 0x040fe2000000004f */
[C---:B------:R-:W-:Y:S01]  /*8e40*/  FFMA R80, R155.reuse, R221, R80 ;  /* 0x000000dd9b507223 */ /* 0x040fe20000000050 */
[----:B------:R-:W-:Y:S01]  /*8e50*/  FFMA R81, R155, R222, R81 ;  /* 0x000000de9b517223 */ /* 0x000fe20000000051 */
[----:B------:R-:W-:Y:S01]  /*8e60*/  F2FP.SATFINITE.E4M3.F32.PACK_AB_MERGE_C R72, R73, R72, R74 ;  /* 0x000000484948723e */ /* 0x000fe2000480704a */
[----:B------:R-:W-:Y:S01]  /*8e70*/  FFMA R82, R155, R223, R82 ;  /* 0x000000df9b527223 */ /* 0x000fe20000000052 */
[----:B------:R-:W-:Y:S01]  /*8e80*/  F2FP.SATFINITE.E4M3.F32.PACK_AB_MERGE_C R73, R79, R78, RZ ;  /* 0x0000004e4f49723e */ /* 0x000fe200048070ff */
[C---:B------:R-:W-:Y:S01]  /*8e90*/  FFMA R83, R155.reuse, R224, R83 ;  /* 0x000000e09b537223 */ /* 0x040fe20000000053 */
[C---:B------:R-:W-:Y:S01]  /*8ea0*/  FFMA R84, R155.reuse, R225, R84 ;  /* 0x000000e19b547223 */ /* 0x040fe20000000054 */
[----:B------:R-:W-:Y:S01]  /*8eb0*/  FFMA R85, R155, R226, R85 ;  /* 0x000000e29b557223 */ /* 0x000fe20000000055 */
[----:B------:R-:W-:Y:S01]  /*8ec0*/  F2FP.SATFINITE.E4M3.F32.PACK_AB_MERGE_C R73, R77, R76, R73 ;  /* 0x0000004c4d49723e */ /* 0x000fe20004807049 */
[----:B------:R-:W-:Y:S01]  /*8ed0*/  STS.128 [R103], R104 ;  /* 0x0000006867007388 */ /* 0x000fe20000000c00 */
[----:B------:R-:W-:Y:S01]  /*8ee0*/  F2FP.SATFINITE.E4M3.F32.PACK_AB_MERGE_C R74, R83, R82, RZ ;  /* 0x00000052534a723e */ /* 0x000fe200048070ff */
[C---:B------:R-:W-:Y:S01]  /*8ef0*/  FFMA R86, R155.reuse, R227, R86 ;  /* 0x000000e39b567223 */ /* 0x040fe20000000056 */
[C---:B------:R-:W-:Y:S01]  /*8f00*/  FFMA R87, R155.reuse, R228, R87 ;  /* 0x000000e49b577223 */ /* 0x040fe20000000057 */
[----:B------:R-:W-:Y:S01]  /*8f10*/  FFMA R130, R155, R229, R130 ;  /* 0x000000e59b827223 */ /* 0x000fe20000000082 */
[----:B------:R-:W-:Y:S01]  /*8f20*/  F2FP.SATFINITE.E4M3.F32.PACK_AB_MERGE_C R74, R81, R80, R74 ;  /* 0x00000050514a723e */ /* 0x000fe2000480704a */
[C---:B------:R-:W-:Y:S01]  /*8f30*/  FFMA R131, R155.reuse, R230, R131 ;  /* 0x000000e69b837223 */ /* 0x040fe20000000083 */
[----:B------:R-:W-:Y:S01]  /*8f40*/  FFMA R132, R155, R231, R132 ;  /* 0x000000e79b847223 */ /* 0x000fe20000000084 */
[----:B------:R-:W-:Y:S01]  /*8f50*/  F2FP.SATFINITE.E4M3.F32.PACK_AB_MERGE_C R75, R87, R86, RZ ;  /* 0x00000056574b723e */ /* 0x000fe200048070ff */
[C---:B------:R-:W-:Y:S01]  /*8f60*/  FFMA R133, R155.reuse, R232, R133 ;  /* 0x000000e89b857223 */ /* 0x040fe20000000085 */
[C---:B------:R-:W-:Y:S01]  /*8f70*/  FFMA R134, R155.reuse, R233, R134 ;  /* 0x000000e99b867223 */ /* 0x040fe20000000086 */
[----:B------:R-:W-:Y:S01]  /*8f80*/  FFMA R135, R155, R234, R135 ;  /* 0x000000ea9b877223 */ /* 0x000fe20000000087 */
[----:B------:R-:W-:Y:S01]  /*8f90*/  F2FP.SATFINITE.E4M3.F32.PACK_AB_MERGE_C R75, R85, R84, R75 ;  /* 0x00000054554b723e */ /* 0x000fe2000480704b */
[----:B------:R1:W-:Y:S01]  /*8fa0*/  STS.128 [R98+UR44+0x7200], R56 ;  /* 0x0072003862007988 */ /* 0x0003e20008000c2c */
[C---:B------:R-:W-:Y:S01]  /*8fb0*/  FFMA R136, R155.reuse, R235, R136 ;  /* 0x000000eb9b887223 */ /* 0x040fe20000000088 */
        /* <DEDUP_REMOVED lines=24> */
[----:B------:R2:W-:Y:S01]  /*9140*/  STS.128 [R99], R72 ;  /* 0x0000004863007388 */ /* 0x0005e20000000c00 */
[C---:B------:R-:W-:Y:S01]  /*9150*/  FFMA R51, R155.reuse, R252, R51 ;  /* 0x000000fc9b337223 */ /* 0x040fe20000000033 */
[----:B------:R-:W-:Y:S01]  /*9160*/  FFMA R52, R155, R150, R52 ;  /* 0x000000969b347223 */ /* 0x000fe20000000034 */
[----:B------:R-:W-:Y:S01]  /*9170*/  F2FP.SATFINITE.E4M3.F32.PACK_AB_MERGE_C R41, R45, R44, R46 ;  /* 0x0000002c2d29723e */ /* 0x000fe2000480702e */
[----:B------:R-:W-:Y:S01]  /*9180*/  FFMA R53, R155, R247, R53 ;  /* 0x000000f79b357223 */ /* 0x000fe20000000035 */
[----:B-1----:R-:W-:Y:S01]  /*9190*/  F2FP.SATFINITE.E4M3.F32.PACK_AB_MERGE_C R56, R133, R132, RZ ;  /* 0x000000848538723e */ /* 0x002fe200048070ff */
[----:B------:R-:W-:Y:S01]  /*91a0*/  FFMA R54, R155, R149, R54 ;  /* 0x000000959b367223 */ /* 0x000fe20000000036 */
[----:B------:R-:W-:Y:S01]  /*91b0*/  F2FP.SATFINITE.E4M3.F32.PACK_AB_MERGE_C R57, R137, R136, RZ ;  /* 0x000000888939723e */ /* 0x000fe200048070ff */
[----:B------:R-:W-:Y:S01]  /*91c0*/  FFMA R55, R155, R249, R55 ;  /* 0x000000f99b377223 */ /* 0x000fe20000000037 */
[----:B------:R-:W-:Y:S01]  /*91d0*/  F2FP.SATFINITE.E4M3.F32.PACK_AB_MERGE_C R58, R141, R140, RZ ;  /* 0x0000008c8d3a723e */ /* 0x000fe200048070ff */
[C---:B------:R-:W-:Y:S01]  /*91e0*/  FFMA R0, R155.reuse, R251, R0 ;  /* 0x000000fb9b007223 */ /* 0x040fe20000000000 */
[C---:B------:R-:W-:Y:S01]  /*91f0*/  FFMA R3, R155.reuse, R153, R3 ;  /* 0x000000999b037223 */ /* 0x040fe20000000003 */
[C---:B------:R-:W-:Y:S01]  /*9200*/  FFMA R6, R155.reuse, R129, R6 ;  /* 0x000000819b067223 */ /* 0x040fe20000000006 */
[----:B------:R-:W-:Y:S01]  /*9210*/  FFMA R7, R155, R172, R7 ;  /* 0x000000ac9b077223 */ /* 0x000fe20000000007 */
[----:B------:R-:W-:Y:S02]  /*9220*/  F2FP.SATFINITE.E4M3.F32.PACK_AB_MERGE_C R56, R131, R130, R56 ;  /* 0x000000828338723e */ /* 0x000fe40004807038 */
[----:B------:R-:W-:Y:S02]  /*9230*/  F2FP.SATFINITE.E4M3.F32.PACK_AB_MERGE_C R57, R135, R134, R57 ;  /* 0x000000868739723e */ /* 0x000fe40004807039 */
[----:B------:R-:W-:Y:S02]  /*9240*/  F2FP.SATFINITE.E4M3.F32.PACK_AB_MERGE_C R58, R139, R138, R58 ;  /* 0x0000008a8b3a723e */ /* 0x000fe4000480703a */
[----:B------:R-:W-:Y:S02]  /*9250*/  F2FP.SATFINITE.E4M3.F32.PACK_AB_MERGE_C R59, R37, R36, R38 ;  /* 0x00000024253b723e */ /* 0x000fe40004807026 */
[----:B------:R-:W-:Y:S02]  /*9260*/  F2FP.SATFINITE.E4M3.F32.PACK_AB_MERGE_C R42, R51, R50, RZ ;  /* 0x00000032332a723e */ /* 0x000fe400048070ff */
[----:B------:R-:W-:Y:S01]  /*9270*/  F2FP.SATFINITE.E4M3.F32.PACK_AB_MERGE_C R43, R55, R54, RZ ;  /* 0x00000036372b723e */ /* 0x000fe200048070ff */
[----:B------:R1:W-:Y:S01]  /*9280*/  STS.128 [R98+UR44+0x8200], R56 ;  /* 0x0082003862007988 */ /* 0x0003e20008000c2c */
[----:B------:R-:W-:Y:S02]  /*9290*/  F2FP.SATFINITE.E4M3.F32.PACK_AB_MERGE_C R42, R49, R48, R42 ;  /* 0x00000030312a723e */ /* 0x000fe4000480702a */
[----:B------:R-:W-:Y:S02]  /*92a0*/  F2FP.SATFINITE.E4M3.F32.PACK_AB_MERGE_C R43, R53, R52, R43 ;  /* 0x00000034352b723e */ /* 0x000fe4000480702b */
[----:B------:R-:W-:Y:S03]  /*92b0*/  F2FP.SATFINITE.E4M3.F32.PACK_AB_MERGE_C R6, R7, R6, RZ ;  /* 0x000000060706723e */ /* 0x000fe600048070ff */
[----:B------:R1:W-:Y:S01]  /*92c0*/  STS.128 [R33], R40 ;  /* 0x0000002821007388 */ /* 0x0003e20000000c00 */
[----:B------:R-:W-:Y:S01]  /*92d0*/  F2FP.SATFINITE.E4M3.F32.PACK_AB_MERGE_C R36, R3, R0, R6 ;  /* 0x000000000324723e */ /* 0x000fe20004807006 */
[C---:B---3--:R-:W-:Y:S01]  /*92e0*/  FFMA R4, R155.reuse, R171, R4 ;  /* 0x000000ab9b047223 */ /* 0x048fe20000000004 */
[C---:B----4-:R-:W-:Y:S01]  /*92f0*/  FFMA R5, R155.reuse, R170, R5 ;  /* 0x000000aa9b057223 */ /* 0x050fe20000000005 */
[C---:B------:R-:W-:Y:S01]  /*9300*/  FFMA R10, R155.reuse, R169, R10 ;  /* 0x000000a99b0a7223 */ /* 0x040fe2000000000a */
[C---:B------:R-:W-:Y:S01]  /*9310*/  FFMA R11, R155.reuse, R168, R11 ;  /* 0x000000a89b0b7223 */ /* 0x040fe2000000000b */
[----:B--2---:R-:W-:Y:S04]  /*9320*/  FFMA R8, R155, R167, R8 ;  /* 0x000000a79b087223 */ /* 0x004fe80000000008 */
[----:B------:R-:W-:Y:S01]  /*9330*/  F2FP.SATFINITE.E4M3.F32.PACK_AB_MERGE_C R10, R11, R10, RZ ;  /* 0x0000000a0b0a723e */ /* 0x000fe200048070ff */
[C---:B------:R-:W-:Y:S01]  /*9340*/  FFMA R9, R155.reuse, R166, R9 ;  /* 0x000000a69b097223 */ /* 0x040fe20000000009 */
[----:B------:R-:W-:Y:S02]  /*9350*/  FFMA R14, R155, R154, R14 ;  /* 0x0000009a9b0e7223 */ /* 0x000fe4000000000e */
[----:B------:R-:W-:Y:S01]  /*9360*/  F2FP.SATFINITE.E4M3.F32.PACK_AB_MERGE_C R37, R5, R4, R10 ;  /* 0x000000040525723e */ /* 0x000fe2000480700a */
[C---:B------:R-:W-:Y:S01]  /*9370*/  FFMA R15, R155.reuse, R165, R15 ;  /* 0x000000a59b0f7223 */ /* 0x040fe2000000000f */
[C---:B------:R-:W-:Y:S01]  /*9380*/  FFMA R12, R155.reuse, R151, R12 ;  /* 0x000000979b0c7223 */ /* 0x040fe2000000000c */
[C---:B------:R-:W-:Y:S01]  /*9390*/  FFMA R13, R155.reuse, R164, R13 ;  /* 0x000000a49b0d7223 */ /* 0x040fe2000000000d */
[----:B------:R-:W-:Y:S02]  /*93a0*/  FFMA R18, R155, R156, R18 ;  /* 0x0000009c9b127223 */ /* 0x000fe40000000012 */
[----:B------:R-:W-:Y:S01]  /*93b0*/  F2FP.SATFINITE.E4M3.F32.PACK_AB_MERGE_C R14, R15, R14, RZ ;  /* 0x0000000e0f0e723e */ /* 0x000fe200048070ff */
[C---:B------:R-:W-:Y:S01]  /*93c0*/  FFMA R19, R155.reuse, R163, R19 ;  /* 0x000000a39b137223 */ /* 0x040fe20000000013 */
[----:B------:R-:W-:Y:S02]  /*93d0*/  FFMA R16, R155, R157, R16 ;  /* 0x0000009d9b107223 */ /* 0x000fe40000000010 */
[----:B------:R-:W-:Y:S01]  /*93e0*/  F2FP.SATFINITE.E4M3.F32.PACK_AB_MERGE_C R38, R9, R8, R14 ;  /* 0x000000080926723e */ /* 0x000fe2000480700e */
[C---:B------:R-:W-:Y:S01]  /*93f0*/  FFMA R17, R155.reuse, R162, R17 ;  /* 0x000000a29b117223 */ /* 0x040fe20000000011 */
[----:B------:R-:W-:Y:S01]  /*9400*/  FFMA R22, R155, R158, R22 ;  /* 0x0000009e9b167223 */ /* 0x000fe20000000016 */
[----:B------:R-:W-:Y:S01]  /*9410*/  F2FP.SATFINITE.E4M3.F32.PACK_AB_MERGE_C R18, R19, R18, RZ ;  /* 0x000000121312723e */ /* 0x000fe200048070ff */
[C---:B------:R-:W-:Y:S01]  /*9420*/  FFMA R23, R155.reuse, R161, R23 ;  /* 0x000000a19b177223 */ /* 0x040fe20000000017 */
[----:B------:R-:W-:Y:S02]  /*9430*/  FFMA R20, R155, R159, R20 ;  /* 0x0000009f9b147223 */ /* 0x000fe40000000014 */
[----:B------:R-:W-:Y:S01]  /*9440*/  F2FP.SATFINITE.E4M3.F32.PACK_AB_MERGE_C R39, R13, R12, R18 ;  /* 0x0000000c0d27723e */ /* 0x000fe20004807012 */
[C---:B------:R-:W-:Y:S01]  /*9450*/  FFMA R21, R155.reuse, R125, R21 ;  /* 0x0000007d9b157223 */ /* 0x040fe20000000015 */
[C---:B------:R-:W-:Y:S01]  /*9460*/  FFMA R26, R155.reuse, R160, R26 ;  /* 0x000000a09b1a7223 */ /* 0x040fe2000000001a */
[C---:B------:R-:W-:Y:S02]  /*9470*/  FFMA R27, R155.reuse, R2, R27 ;  /* 0x000000029b1b7223 */ /* 0x040fe4000000001b */
[----:B------:R1:W-:Y:S01]  /*9480*/  STS.128 [R98+UR44+0x9200], R36 ;  /* 0x0092002462007988 */ /* 0x0003e20008000c2c */
[C---:B------:R-:W-:Y:S01]  /*9490*/  FFMA R24, R155.reuse, R89, R24 ;  /* 0x000000599b187223 */ /* 0x040fe20000000018 */
[----:B------:R-:W-:Y:S01]  /*94a0*/  FFMA R25, R155, R88, R25 ;  /* 0x000000589b197223 */ /* 0x000fe20000000019 */
[----:B------:R-:W-:Y:S01]  /*94b0*/  F2FP.SATFINITE.E4M3.F32.PACK_AB_MERGE_C R22, R23, R22, RZ ;  /* 0x000000161716723e */ /* 0x000fe200048070ff */
[----:B------:R-:W-:Y:S01]  /*94c0*/  FFMA R30, R155, R91, R30 ;  /* 0x0000005b9b1e7223 */ /* 0x000fe2000000001e */
[----:B------:R-:W-:Y:S01]  /*94d0*/  F2FP.SATFINITE.E4M3.F32.PACK_AB_MERGE_C R26, R27, R26, RZ ;  /* 0x0000001a1b1a723e */ /* 0x000fe200048070ff */
[----:B------:R-:W-:Y:S01]  /*94e0*/  FFMA R31, R155, R90, R31 ;  /* 0x0000005a9b1f7223 */ /* 0x000fe2000000001f */
[----:B------:R-:W-:Y:S01]  /*94f0*/  F2FP.SATFINITE.E4M3.F32.PACK_AB_MERGE_C R16, R17, R16, R22 ;  /* 0x000000101110723e */ /* 0x000fe20004807016 */
[----:B------:R1:W5:Y:S01]  /*9500*/  LDL.LU R2, [R1+0x58] ;  /* 0x0000580001027983 */ /* 0x0003620000300800 */
[C---:B------:R-:W-:Y:S01]  /*9510*/  FFMA R28, R155.reuse, R93, R28 ;  /* 0x0000005d9b1c7223 */ /* 0x040fe2000000001c */
[C---:B------:R-:W-:Y:S01]  /*9520*/  FFMA R29, R155.reuse, R92, R29 ;  /* 0x0000005c9b1d7223 */ /* 0x040fe2000000001d */
[C---:B------:R-:W-:Y:S01]  /*9530*/  FFMA R34, R155.reuse, R95, R34 ;  /* 0x0000005f9b227223 */ /* 0x040fe20000000022 */
[----:B------:R-:W-:Y:S01]  /*9540*/  FFMA R35, R155, R94, R35 ;  /* 0x0000005e9b237223 */ /* 0x000fe20000000023 */
[----:B------:R-:W-:Y:S02]  /*9550*/  F2FP.SATFINITE.E4M3.F32.PACK_AB_MERGE_C R30, R31, R30, RZ ;  /* 0x0000001e1f1e723e */ /* 0x000fe400048070ff */
[----:B------:R-:W-:Y:S02]  /*9560*/  F2FP.SATFINITE.E4M3.F32.PACK_AB_MERGE_C R17, R21, R20, R26 ;  /* 0x000000141511723e */ /* 0x000fe4000480701a */
[----:B------:R-:W-:Y:S02]  /*9570*/  F2FP.SATFINITE.E4M3.F32.PACK_AB_MERGE_C R34, R35, R34, RZ ;  /* 0x000000222322723e */ /* 0x000fe400048070ff */
[----:B------:R-:W-:Y:S02]  /*9580*/  F2FP.SATFINITE.E4M3.F32.PACK_AB_MERGE_C R18, R25, R24, R30 ;  /* 0x000000181912723e */ /* 0x000fe4000480701e */
[----:B------:R-:W-:Y:S05]  /*9590*/  F2FP.SATFINITE.E4M3.F32.PACK_AB_MERGE_C R19, R29, R28, R34 ;  /* 0x0000001c1d13723e */ /* 0x000fea0004807022 */
[----:B------:R1:W-:Y:S01]  /*95a0*/  STS.128 [R32], R16 ;  /* 0x0000001020007388 */ /* 0x0003e20000000c00 */
[----:B------:R-:W-:Y:S01]  /*95b0*/  @!PT LDS RZ, [RZ] ;  /* 0x00000000fffff984 */ /* 0x000fe20000000800 */
[----:B------:R-:W-:Y:S01]  /*95c0*/  @!PT LDS RZ, [RZ] ;  /* 0x00000000fffff984 */ /* 0x000fe20000000800 */
[----:B------:R-:W-:Y:S01]  /*95d0*/  @!PT LDS RZ, [RZ] ;  /* 0x00000000fffff984 */ /* 0x000fe20000000800 */
[----:B------:R-:W-:Y:S01]  /*95e0*/  @!PT LDS RZ, [RZ] ;  /* 0x00000000fffff984 */ /* 0x000fe20000000800 */
[----:B------:R2:W-:Y:S07]  /*95f0*/  MEMBAR.ALL.CTA ;  /* 0x0000000000007992 */ /* 0x0005ee0000008000 */
[----:B--2---:R-:W2:Y:S02]  /*9600*/  FENCE.VIEW.ASYNC.S ;  /* 0x00000000000073c6 */ /* 0x004ea40000000000 */
[----:B--2---:R-:W-:Y:S06]  /*9610*/  BAR.SYNC.DEFER_BLOCKING 0x1, 0x80 ;  /* 0x0042000000007b1d */ /* 0x004fec0000010000 */
[----:B------:R-:W-:Y:S05]  /*9620*/  @P1 BRA `(.L_x_96) ;  /* 0x0000000000781947 */ /* 0x000fea0003800000 */
[----:B------:R-:W2:Y:S01]  /*9630*/  LDCU.64 UR4, c[0x0][0x348] ;  /* 0x00006900ff0477ac */ /* 0x000ea20008000a00 */
[----:B------:R-:W-:Y:S02]  /*9640*/  UIMAD UR9, UR47, 0xa0, URZ ;  /* 0x000000a02f0978a4 */ /* 0x000fe4000f8e02ff */
[----:B------:R-:W-:Y:S02]  /*9650*/  USHF.L.U32 UR10, UR46, 0x7, URZ ;  /* 0x000000072e0a7899 */ /* 0x000fe400080006ff */
[----:B------:R-:W-:Y:S01]  /*9660*/  UIADD3 UR8, UPT, UPT, UR44, 0x5200, URZ ;  /* 0x000052002c087890 */ /* 0x000fe2000fffe0ff */
[----:B------:R-:W-:Y:S01]  /*9670*/  UMOV UR11, UR36 ;  /* 0x00000024000b7c82 */ /* 0x000fe20008000000 */
[----:B------:R-:W-:Y:S02]  /*9680*/  UIADD3 UR24, UPT, UPT, UR44, 0x6200, URZ ;  /* 0x000062002c187890 */ /* 0x000fe4000fffe0ff */
[----:B------:R-:W-:Y:S01]  /*9690*/  UIADD3 UR25, UPT, UPT, UR9, 0x20, URZ ;  /* 0x0000002009197890 */ /* 0x000fe2000fffe0ff */
[----:B------:R-:W-:Y:S01]  /*96a0*/  UMOV UR27, UR36 ;  /* 0x00000024001b7c82 */ /* 0x000fe20008000000 */
[----:B------:R-:W-:Y:S01]  /*96b0*/  UMOV UR26, UR10 ;  /* 0x0000000a001a7c82 */ /* 0x000fe20008000000 */
[----:B------:R-:W-:Y:S02]  /*96c0*/  UIADD3 UR16, UPT, UPT, UR44, 0x7200, URZ ;  /* 0x000072002c107890 */ /* 0x000fe4000fffe0ff */
[----:B--2---:R-:W-:Y:S02]  /*96d0*/  UIADD3 UR4, UP0, UPT, UR4, 0x680, URZ ;  /* 0x0000068004047890 */ /* 0x004fe4000ff1e0ff */
[----:B------:R-:W-:Y:S02]  /*96e0*/  UIADD3 UR17, UPT, UPT, UR9, 0x40, URZ ;  /* 0x0000004009117890 */ /* 0x000fe4000fffe0ff */
[----:B------:R-:W-:Y:S01]  /*96f0*/  UIADD3.X UR5, UPT, UPT, URZ, UR5, URZ, UP0, !UPT ;  /* 0x00000005ff057290 */ /* 0x000fe200087fe4ff */
[----:B------:R-:W-:Y:S01]  /*9700*/  UMOV UR19, UR36 ;  /* 0x0000002400137c82 */ /* 0x000fe20008000000 */
[----:B------:R-:W-:Y:S01]  /*9710*/  UMOV UR18, UR10 ;  /* 0x0000000a00127c82 */ /* 0x000fe20008000000 */
[----:B------:R-:W-:Y:S02]  /*9720*/  UIADD3 UR20, UPT, UPT, UR44, 0x8200, URZ ;  /* 0x000082002c147890 */ /* 0x000fe4000fffe0ff */
[----:B------:R-:W-:Y:S01]  /*9730*/  UIADD3 UR21, UPT, UPT, UR9, 0x60, URZ ;  /* 0x0000006009157890 */ /* 0x000fe2000fffe0ff */
[----:B------:R-:W-:Y:S03]  /*9740*/  UMOV UR23, UR36 ;  /* 0x0000002400177c82 */ /* 0x000fe60008000000 */
[----:B------:R2:W-:Y:S01]  /*9750*/  UTMASTG.3D [UR8], [UR4] ;  /* 0x00000008040073b5 */ /* 0x0005e20008010000 */
[----:B------:R-:W-:Y:S01]  /*9760*/  UMOV UR22, UR10 ;  /* 0x0000000a00167c82 */ /* 0x000fe20008000000 */
[----:B------:R-:W-:Y:S02]  /*9770*/  UIADD3 UR12, UPT, UPT, UR44, 0x9200, URZ ;  /* 0x000092002c0c7890 */ /* 0x000fe4000fffe0ff */
[----:B------:R-:W-:Y:S01]  /*9780*/  UIADD3 UR13, UPT, UPT, UR9, 0x80, URZ ;  /* 0x00000080090d7890 */ /* 0x000fe2000fffe0ff */
[----:B------:R-:W-:Y:S01]  /*9790*/  UMOV UR15, UR36 ;  /* 0x00000024000f7c82 */ /* 0x000fe20008000000 */
[----:B------:R-:W-:Y:S01]  /*97a0*/  UMOV UR14, UR10 ;  /* 0x0000000a000e7c82 */ /* 0x000fe20008000000 */
[----:B------:R2:W-:Y:S01]  /*97b0*/  UTMASTG.3D [UR24], [UR4] ;  /* 0x00000018040073b5 */ /* 0x0005e20008010000 */
[----:B------:R2:W-:Y:S01]  /*97c0*/  UTMASTG.3D [UR16], [UR4] ;  /* 0x00000010040073b5 */ /* 0x0005e20008010000 */
[----:B------:R2:W-:Y:S04]  /*97d0*/  UTMASTG.3D [UR20], [UR4] ;  /* 0x00000014040073b5 */ /* 0x0005e80008010000 */
[----:B------:R2:W-:Y:S01]  /*97e0*/  UTMASTG.3D [UR12], [UR4] ;  /* 0x0000000c040073b5 */ /* 0x0005e20008010000 */
[----:B------:R0:W-:Y:S01]  /*97f0*/  UTMACMDFLUSH ;  /* 0x00000000000079b7 */ /* 0x0001e20000000000 */
[----:B--2---:R-:W-:Y:S04]  /*9800*/  DEPBAR.LE SB0, 0x0 ;  /* 0x000080000000791a */ /* 0x004fe80000000000 */
.L_x_96:
[----:B------:R-:W-:Y:S05]  /*9810*/  BSYNC.RECONVERGENT B0 ;  /* 0x0000000000007941 */ /* 0x000fea0003800200 */
.L_x_95:
[----:B------:R-:W-:Y:S01]  /*9820*/  UISETP.NE.AND UP2, UPT, UR48, URZ, UPT ;  /* 0x000000ff3000728c */ /* 0x000fe2000bf45270 */
[----:B------:R-:W-:Y:S01]  /*9830*/  BAR.SYNC.DEFER_BLOCKING 0x1, 0x80 ;  /* 0x0042000000007b1d */ /* 0x000fe20000010000 */
[----:B------:R-:W-:Y:S02]  /*9840*/  UISETP.NE.AND UP0, UPT, UR45, 0x2, UPT ;  /* 0x000000022d00788c */ /* 0x000fe4000bf05270 */
[----:B------:R-:W-:Y:S02]  /*9850*/  UISETP.NE.AND UP1, UPT, UR6, 0x3, UPT ;  /* 0x000000030600788c */ /* 0x000fe4000bf25270 */
[----:B------:R-:W-:Y:S02]  /*9860*/  USEL UR5, URZ, 0x1, UP0 ;  /* 0x00000001ff057887 */ /* 0x000fe40008000000 */
[----:B------:R-:W-:Y:S02]  /*9870*/  USEL UR4, URZ, 0x1, UP1 ;  /* 0x00000001ff047887 */ /* 0x000fe40008800000 */
[----:B------:R-:W-:Y:S02]  /*9880*/  UIADD3 UR47, UPT, UPT, UR37, UR58, URZ ;  /* 0x0000003a252f7290 */ /* 0x000fe4000fffe0ff */
[----:B------:R-:W-:Y:S02]  /*9890*/  UIADD3 UR46, UPT, UPT, UR38, UR59, URZ ;  /* 0x0000003b262e7290 */ /* 0x000fe4000fffe0ff */
[----:B------:R-:W-:Y:S02]  /*98a0*/  USEL UR18, UR45, URZ, UP0 ;  /* 0x000000ff2d127287 */ /* 0x000fe40008000000 */
[----:B------:R-:W-:Y:S02]  /*98b0*/  USEL UR43, UR6, URZ, UP1 ;  /* 0x000000ff062b7287 */ /* 0x000fe40008800000 */
[----:B------:R-:W-:Y:S02]  /*98c0*/  ULOP3.LUT UR49, UR49, UR5, URZ, 0x3c, !UPT ;  /* 0x0000000531317292 */ /* 0x000fe4000f8e3cff */
[----:B------:R-:W-:Y:S01]  /*98d0*/  ULOP3.LUT UR50, UR50, UR4, URZ, 0x3c, !UPT ;  /* 0x0000000432327292 */ /* 0x000fe2000f8e3cff */
[----:B------:R-:W-:Y:S01]  /*98e0*/  UMOV UR36, UR51 ;  /* 0x0000003300247c82 */ /* 0x000fe20008000000 */
[----:B------:R-:W-:Y:S10]  /*98f0*/  BRA.U UP2, `(.L_x_97) ;  /* 0xffffffb102647547 */ /* 0x000ff4000b83ffff */
[----:B------:R-:W-:Y:S05]  /*9900*/  EXIT ;  /* 0x000000000000794d */ /* 0x000fea0003800000 */
.L_x_19:
[----:B--2---:R2:W3:Y:S02]  /*9910*/  SYNCS.PHASECHK.TRANS64.TRYWAIT P0, [R3+URZ+0xd0], R2 ;  /* 0x0000d002030075a7 */ /* 0x0044e400080011ff */
[----:B---3--:R-:W-:Y:S05]  /*9920*/  @!P0 NANOSLEEP.SYNCS 0x989680 ;  /* 0x009896800000895d */ /* 0x008fea0003900000 */
[----:B------:R-:W3:Y:S02]  /*9930*/  @!P0 SYNCS.PHASECHK.TRANS64 P0, [R3+URZ+0xd0], R2 ;  /* 0x0000d002030085a7 */ /* 0x000ee400080010ff */
[----:B---3--:R-:W-:Y:S05]  /*9940*/  @!P0 BRA `(.L_x_19) ;  /* 0xfffffffc00f08947 */ /* 0x008fea000383ffff */
[----:B------:R-:W-:Y:S05]  /*9950*/  BRA `(.L_x_98) ;  /* 0xffffff7c005c7947 */ /* 0x000fea000383ffff */
.L_x_22:
[----:B-1----:R-:W-:Y:S07]  /*9960*/  MOV R0, UR33 ;  /* 0x0000002100007c02 */ /* 0x002fee0008000f00 */
.L_x_99:
[----:B-1----:R1:W2:Y:S02]  /*9970*/  SYNCS.PHASECHK.TRANS64.TRYWAIT P0, [R0+URZ+0x28], R3 ;  /* 0x00002803000075a7 */ /* 0x0022a400080011ff */
[----:B--2---:R-:W-:Y:S05]  /*9980*/  @!P0 NANOSLEEP.SYNCS 0x989680 ;  /* 0x009896800000895d */ /* 0x004fea0003900000 */
[----:B------:R-:W2:Y:S02]  /*9990*/  @!P0 SYNCS.PHASECHK.TRANS64 P0, [R0+URZ+0x28], R3 ;  /* 0x00002803000085a7 */ /* 0x000ea400080010ff */
[----:B--2---:R-:W-:Y:S05]  /*99a0*/  @!P0 BRA `(.L_x_99) ;  /* 0xfffffffc00f08947 */ /* 0x004fea000383ffff */
[----:B------:R-:W-:Y:S05]  /*99b0*/  BRA `(.L_x_21) ;  /* 0xffffff7c00a47947 */ /* 0x000fea000383ffff */
.L_x_28:
[----:B-1----:R-:W-:Y:S07]  /*99c0*/  MOV R0, UR17 ;  /* 0x0000001100007c02 */ /* 0x002fee0008000f00 */
.L_x_100:
[----:B-1----:R1:W2:Y:S02]  /*99d0*/  SYNCS.PHASECHK.TRANS64.TRYWAIT P0, [R0+URZ+0x28], R3 ;  /* 0x00002803000075a7 */ /* 0x0022a400080011ff */
[----:B--2---:R-:W-:Y:S05]  /*99e0*/  @!P0 NANOSLEEP.SYNCS 0x989680 ;  /* 0x009896800000895d */ /* 0x004fea0003900000 */
[----:B------:R-:W2:Y:S02]  /*99f0*/  @!P0 SYNCS.PHASECHK.TRANS64 P0, [R0+URZ+0x28], R3 ;  /* 0x00002803000085a7 */ /* 0x000ea400080010ff */
[----:B--2---:R-:W-:Y:S05]  /*9a00*/  @!P0 BRA `(.L_x_100) ;  /* 0xfffffffc00f08947 */ /* 0x004fea000383ffff */
[----:B------:R-:W-:Y:S05]  /*9a10*/  BRA `(.L_x_27) ;  /* 0xffffff80004c7947 */ /* 0x000fea000383ffff */
.L_x_32:
[----:B-1----:R1:W2:Y:S02]  /*9a20*/  SYNCS.PHASECHK.TRANS64.TRYWAIT P0, [R3+URZ+0x70], R0 ;  /* 0x00007000030075a7 */ /* 0x0022a400080011ff */
[----:B--2---:R-:W-:Y:S05]  /*9a30*/  @!P0 NANOSLEEP.SYNCS 0x989680 ;  /* 0x009896800000895d */ /* 0x004fea0003900000 */
[----:B------:R-:W2:Y:S02]  /*9a40*/  @!P0 SYNCS.PHASECHK.TRANS64 P0, [R3+URZ+0x70], R0 ;  /* 0x00007000030085a7 */ /* 0x000ea400080010ff */
[----:B--2---:R-:W-:Y:S05]  /*9a50*/  @!P0 BRA `(.L_x_32) ;  /* 0xfffffffc00f08947 */ /* 0x004fea000383ffff */
[----:B------:R-:W-:Y:S05]  /*9a60*/  BRA `(.L_x_101) ;  /* 0xffffff8000dc7947 */ /* 0x000fea000383ffff */
.L_x_36:
[----:B-1----:R-:W-:-:S07]  /*9a70*/  MOV R0, UR4 ;  /* 0x0000000400007c02 */ /* 0x002fce0008000f00 */
.L_x_102:
[----:B-1----:R1:W2:Y:S02]  /*9a80*/  SYNCS.PHASECHK.TRANS64.TRYWAIT P0, [R0+URZ], R3 ;  /* 0x00000003000075a7 */ /* 0x0022a400080011ff */
[----:B--2---:R-:W-:Y:S05]  /*9a90*/  @!P0 NANOSLEEP.SYNCS 0x989680 ;  /* 0x009896800000895d */ /* 0x004fea0003900000 */
[----:B------:R-:W2:Y:S02]  /*9aa0*/  @!P0 SYNCS.PHASECHK.TRANS64 P0, [R0+URZ], R3 ;  /* 0x00000003000085a7 */ /* 0x000ea400080010ff */
[----:B--2---:R-:W-:Y:S05]  /*9ab0*/  @!P0 BRA `(.L_x_102) ;  /* 0xfffffffc00f08947 */ /* 0x004fea000383ffff */
[----:B------:R-:W-:Y:S05]  /*9ac0*/  BRA `(.L_x_103) ;  /* 0xffffff8800807947 */ /* 0x000fea000383ffff */
.L_x_37:
[----:B------:R-:W-:-:S07]  /*9ad0*/  MOV R0, UR5 ;  /* 0x0000000500007c02 */ /* 0x000fce0008000f00 */
.L_x_104:
[----:B-1----:R1:W2:Y:S02]  /*9ae0*/  SYNCS.PHASECHK.TRANS64.TRYWAIT P0, [R0+URZ], R3 ;  /* 0x00000003000075a7 */ /* 0x0022a400080011ff */
[----:B--2---:R-:W-:Y:S05]  /*9af0*/  @!P0 NANOSLEEP.SYNCS 0x989680 ;  /* 0x009896800000895d */ /* 0x004fea0003900000 */
[----:B------:R-:W2:Y:S02]  /*9b00*/  @!P0 SYNCS.PHASECHK.TRANS64 P0, [R0+URZ], R3 ;  /* 0x00000003000085a7 */ /* 0x000ea400080010ff */
[----:B--2---:R-:W-:Y:S05]  /*9b10*/  @!P0 BRA `(.L_x_104) ;  /* 0xfffffffc00f08947 */ /* 0x004fea000383ffff */
[----:B------:R-:W-:Y:S05]  /*9b20*/  BRA `(.L_x_105) ;  /* 0xffffff88008c7947 */ /* 0x000fea000383ffff */
.L_x_38:
[----:B------:R-:W-:-:S07]  /*9b30*/  MOV R0, UR5 ;  /* 0x0000000500007c02 */ /* 0x000fce0008000f00 */
.L_x_106:
[----:B-1----:R1:W2:Y:S02]  /*9b40*/  SYNCS.PHASECHK.TRANS64.TRYWAIT P0, [R0+URZ], R3 ;  /* 0x00000003000075a7 */ /* 0x0022a400080011ff */
[----:B--2---:R-:W-:Y:S05]  /*9b50*/  @!P0 NANOSLEEP.SYNCS 0x989680 ;  /* 0x009896800000895d */ /* 0x004fea0003900000 */
[----:B------:R-:W2:Y:S02]  /*9b60*/  @!P0 SYNCS.PHASECHK.TRANS64 P0, [R0+URZ], R3 ;  /* 0x00000003000085a7 */ /* 0x000ea400080010ff */
[----:B--2---:R-:W-:Y:S05]  /*9b70*/  @!P0 BRA `(.L_x_106) ;  /* 0xfffffffc00f08947 */ /* 0x004fea000383ffff */
[----:B------:R-:W-:Y:S05]  /*9b80*/  BRA `(.L_x_107) ;  /* 0xffffff8800987947 */ /* 0x000fea000383ffff */
.L_x_39:
[----:B------:R-:W-:-:S07]  /*9b90*/  MOV R0, UR5 ;  /* 0x0000000500007c02 */ /* 0x000fce0008000f00 */
.L_x_108:
[----:B-1----:R1:W2:Y:S02]  /*9ba0*/  SYNCS.PHASECHK.TRANS64.TRYWAIT P0, [R0+URZ], R3 ;  /* 0x00000003000075a7 */ /* 0x0022a400080011ff */
[----:B--2---:R-:W-:Y:S05]  /*9bb0*/  @!P0 NANOSLEEP.SYNCS 0x989680 ;  /* 0x009896800000895d */ /* 0x004fea0003900000 */
[----:B------:R-:W2:Y:S02]  /*9bc0*/  @!P0 SYNCS.PHASECHK.TRANS64 P0, [R0+URZ], R3 ;  /* 0x00000003000085a7 */ /* 0x000ea400080010ff */
[----:B--2---:R-:W-:Y:S05]  /*9bd0*/  @!P0 BRA `(.L_x_108) ;  /* 0xfffffffc00f08947 */ /* 0x004fea000383ffff */
[----:B------:R-:W-:Y:S05]  /*9be0*/  BRA `(.L_x_109) ;  /* 0xffffff8800a47947 */ /* 0x000fea000383ffff */
.L_x_42:
[----:B--2---:R2:W3:Y:S02]  /*9bf0*/  SYNCS.PHASECHK.TRANS64.TRYWAIT P0, [R2+URZ+0xc0], R5 ;  /* 0x0000c005020075a7 */ /* 0x0044e400080011ff */
[----:B---3--:R-:W-:Y:S05]  /*9c00*/  @!P0 NANOSLEEP.SYNCS 0x989680 ;  /* 0x009896800000895d */ /* 0x008fea0003900000 */
[----:B------:R-:W3:Y:S02]  /*9c10*/  @!P0 SYNCS.PHASECHK.TRANS64 P0, [R2+URZ+0xc0], R5 ;  /* 0x0000c005020085a7 */ /* 0x000ee400080010ff */
[----:B---3--:R-:W-:Y:S05]  /*9c20*/  @!P0 BRA `(.L_x_42) ;  /* 0xfffffffc00f08947 */ /* 0x008fea000383ffff */
[----:B------:R-:W-:Y:S05]  /*9c30*/  BRA `(.L_x_110) ;  /* 0xffffff8c00007947 */ /* 0x000fea000383ffff */
.L_x_43:
[----:B------:R-:W-:-:S07]  /*9c40*/  MOV R2, UR4 ;  /* 0x0000000400027c02 */ /* 0x000fce0008000f00 */
.L_x_111:
[----:B--2---:R2:W3:Y:S02]  /*9c50*/  SYNCS.PHASECHK.TRANS64.TRYWAIT P0, [R2+URZ+0x80], R5 ;  /* 0x00008005020075a7 */ /* 0x0044e400080011ff */
[----:B---3--:R-:W-:Y:S05]  /*9c60*/  @!P0 NANOSLEEP.SYNCS 0x989680 ;  /* 0x009896800000895d */ /* 0x008fea0003900000 */
[----:B------:R-:W3:Y:S02]  /*9c70*/  @!P0 SYNCS.PHASECHK.TRANS64 P0, [R2+URZ+0x80], R5 ;  /* 0x00008005020085a7 */ /* 0x000ee400080010ff */
[----:B---3--:R-:W-:Y:S05]  /*9c80*/  @!P0 BRA `(.L_x_111) ;  /* 0xfffffffc00f08947 */ /* 0x008fea000383ffff */
[----:B------:R-:W-:Y:S05]  /*9c90*/  BRA `(.L_x_112) ;  /* 0xffffff8c00107947 */ /* 0x000fea000383ffff */
.L_x_44:
[----:B--2---:R2:W3:Y:S02]  /*9ca0*/  SYNCS.PHASECHK.TRANS64.TRYWAIT P1, [R2+URZ+0x70], R5 ;  /* 0x00007005020075a7 */ /* 0x0044e400080211ff */
[----:B---3--:R-:W-:Y:S05]  /*9cb0*/  @!P1 NANOSLEEP.SYNCS 0x989680 ;  /* 0x009896800000995d */ /* 0x008fea0003900000 */
[----:B------:R-:W3:Y:S02]  /*9cc0*/  @!P1 SYNCS.PHASECHK.TRANS64 P1, [R2+URZ+0x70], R5 ;  /* 0x00007005020095a7 */ /* 0x000ee400080210ff */
[----:B---3--:R-:W-:Y:S05]  /*9cd0*/  @!P1 BRA `(.L_x_44) ;  /* 0xfffffffc00f09947 */ /* 0x008fea000383ffff */
[----:B------:R-:W-:Y:S05]  /*9ce0*/  BRA `(.L_x_113) ;  /* 0xffffff8c00407947 */ /* 0x000fea000383ffff */
.L_x_47:
[----:B------:R-:W-:-:S07]  /*9cf0*/  MOV R0, UR4 ;  /* 0x0000000400007c02 */ /* 0x000fce0008000f00 */
.L_x_114:
[----:B--2---:R2:W3:Y:S02]  /*9d00*/  SYNCS.PHASECHK.TRANS64.TRYWAIT P0, [R0+URZ+0x80], R3 ;  /* 0x00008003000075a7 */ /* 0x0044e400080011ff */
[----:B---3--:R-:W-:Y:S05]  /*9d10*/  @!P0 NANOSLEEP.SYNCS 0x989680 ;  /* 0x009896800000895d */ /* 0x008fea0003900000 */
[----:B------:R-:W3:Y:S02]  /*9d20*/  @!P0 SYNCS.PHASECHK.TRANS64 P0, [R0+URZ+0x80], R3 ;  /* 0x00008003000085a7 */ /* 0x000ee400080010ff */
[----:B---3--:R-:W-:Y:S05]  /*9d30*/  @!P0 BRA `(.L_x_114) ;  /* 0xfffffffc00f08947 */ /* 0x008fea000383ffff */
[----:B------:R-:W-:Y:S05]  /*9d40*/  BRA `(.L_x_46) ;  /* 0xffffff8c00947947 */ /* 0x000fea000383ffff */
.L_x_54:
[----:B--2---:R2:W3:Y:S02]  /*9d50*/  SYNCS.PHASECHK.TRANS64.TRYWAIT P1, [R0+URZ+0x70], R5 ;  /* 0x00007005000075a7 */ /* 0x0044e400080211ff */
[----:B---3--:R-:W-:Y:S05]  /*9d60*/  @!P1 NANOSLEEP.SYNCS 0x989680 ;  /* 0x009896800000995d */ /* 0x008fea0003900000 */
[----:B------:R-:W3:Y:S02]  /*9d70*/  @!P1 SYNCS.PHASECHK.TRANS64 P1, [R0+URZ+0x70], R5 ;  /* 0x00007005000095a7 */ /* 0x000ee400080210ff */
[----:B---3--:R-:W-:Y:S05]  /*9d80*/  @!P1 BRA `(.L_x_54) ;  /* 0xfffffffc00f09947 */ /* 0x008fea000383ffff */
[----:B------:R-:W-:Y:S05]  /*9d90*/  BRA `(.L_x_115) ;  /* 0xffffff9400047947 */ /* 0x000fea000383ffff */
.L_x_55:
[----:B------:R-:W-:-:S07]  /*9da0*/  MOV R3, UR29 ;  /* 0x0000001d00037c02 */ /* 0x000fce0008000f00 */
.L_x_116:
[----:B-1----:R1:W2:Y:S02]  /*9db0*/  SYNCS.PHASECHK.TRANS64.TRYWAIT P0, [R3+URZ+0xa8], R0 ;  /* 0x0000a800030075a7 */ /* 0x0022a400080011ff */
[----:B--2---:R-:W-:Y:S05]  /*9dc0*/  @!P0 NANOSLEEP.SYNCS 0x989680 ;  /* 0x009896800000895d */ /* 0x004fea0003900000 */
[----:B------:R-:W2:Y:S02]  /*9dd0*/  @!P0 SYNCS.PHASECHK.TRANS64 P0, [R3+URZ+0xa8], R0 ;  /* 0x0000a800030085a7 */ /* 0x000ea400080010ff */
[----:B--2---:R-:W-:Y:S05]  /*9de0*/  @!P0 BRA `(.L_x_116) ;  /* 0xfffffffc00f08947 */ /* 0x004fea000383ffff */
[----:B------:R-:W-:Y:S05]  /*9df0*/  BRA `(.L_x_117) ;  /* 0xffffff9400387947 */ /* 0x000fea000383ffff */
.L_x_58:
[----:B------:R-:W-:Y:S07]  /*9e00*/  MOV R0, UR7 ;  /* 0x0000000700007c02 */ /* 0x000fee0008000f00 */
.L_x_118:
[----:B-1----:R1:W2:Y:S02]  /*9e10*/  SYNCS.PHASECHK.TRANS64.TRYWAIT P0, [R0+URZ], R3 ;  /* 0x00000003000075a7 */ /* 0x0022a400080011ff */
[----:B--2---:R-:W-:Y:S05]  /*9e20*/  @!P0 NANOSLEEP.SYNCS 0x989680 ;  /* 0x009896800000895d */ /* 0x004fea0003900000 */
[----:B------:R-:W2:Y:S02]  /*9e30*/  @!P0 SYNCS.PHASECHK.TRANS64 P0, [R0+URZ], R3 ;  /* 0x00000003000085a7 */ /* 0x000ea400080010ff */
[----:B--2---:R-:W-:Y:S05]  /*9e40*/  @!P0 BRA `(.L_x_118) ;  /* 0xfffffffc00f08947 */ /* 0x004fea000383ffff */
[----:B------:R-:W-:Y:S05]  /*9e50*/  BRA `(.L_x_57) ;  /* 0xffffff9400547947 */ /* 0x000fea000383ffff */
.L_x_61:
[----:B------:R-:W-:-:S07]  /*9e60*/  MOV R0, UR4 ;  /* 0x0000000400007c02 */ /* 0x000fce0008000f00 */
.L_x_119:
[----:B-1----:R1:W3:Y:S02]  /*9e70*/  SYNCS.PHASECHK.TRANS64.TRYWAIT P0, [R0+URZ], R3 ;  /* 0x00000003000075a7 */ /* 0x0022e400080011ff */
[----:B---3--:R-:W-:Y:S05]  /*9e80*/  @!P0 NANOSLEEP.SYNCS 0x989680 ;  /* 0x009896800000895d */ /* 0x008fea0003900000 */
[----:B------:R-:W3:Y:S02]  /*9e90*/  @!P0 SYNCS.PHASECHK.TRANS64 P0, [R0+URZ], R3 ;  /* 0x00000003000085a7 */ /* 0x000ee400080010ff */
[----:B---3--:R-:W-:Y:S05]  /*9ea0*/  @!P0 BRA `(.L_x_119) ;  /* 0xfffffffc00f08947 */ /* 0x008fea000383ffff */
[----:B------:R-:W-:Y:S05]  /*9eb0*/  BRA `(.L_x_120) ;  /* 0xffffff9800347947 */ /* 0x000fea000383ffff */
.L_x_62:
[----:B------:R-:W-:-:S07]  /*9ec0*/  MOV R0, UR5 ;  /* 0x0000000500007c02 */ /* 0x000fce0008000f00 */
.L_x_121:
[----:B-1----:R1:W2:Y:S02]  /*9ed0*/  SYNCS.PHASECHK.TRANS64.TRYWAIT P0, [R0+URZ], R3 ;  /* 0x00000003000075a7 */ /* 0x0022a400080011ff */
[----:B--2---:R-:W-:Y:S05]  /*9ee0*/  @!P0 NANOSLEEP.SYNCS 0x989680 ;  /* 0x009896800000895d */ /* 0x004fea0003900000 */
[----:B------:R-:W2:Y:S02]  /*9ef0*/  @!P0 SYNCS.PHASECHK.TRANS64 P0, [R0+URZ], R3 ;  /* 0x00000003000085a7 */ /* 0x000ea400080010ff */
[----:B--2---:R-:W-:Y:S05]  /*9f00*/  @!P0 BRA `(.L_x_121) ;  /* 0xfffffffc00f08947 */ /* 0x004fea000383ffff */
[----:B------:R-:W-:Y:S05]  /*9f10*/  BRA `(.L_x_122) ;  /* 0xffffff9800407947 */ /* 0x000fea000383ffff */
.L_x_63:
[----:B------:R-:W-:-:S07]  /*9f20*/  MOV R0, UR4 ;  /* 0x0000000400007c02 */ /* 0x000fce0008000f00 */
.L_x_123:
[----:B-1----:R1:W2:Y:S02]  /*9f30*/  SYNCS.PHASECHK.TRANS64.TRYWAIT P0, [R0+URZ], R3 ;  /* 0x00000003000075a7 */ /* 0x0022a400080011ff */
[----:B--2---:R-:W-:Y:S05]  /*9f40*/  @!P0 NANOSLEEP.SYNCS 0x989680 ;  /* 0x009896800000895d */ /* 0x004fea0003900000 */
[----:B------:R-:W2:Y:S02]  /*9f50*/  @!P0 SYNCS.PHASECHK.TRANS64 P0, [R0+URZ], R3 ;  /* 0x00000003000085a7 */ /* 0x000ea400080010ff */
[----:B--2---:R-:W-:Y:S05]  /*9f60*/  @!P0 BRA `(.L_x_123) ;  /* 0xfffffffc00f08947 */ /* 0x004fea000383ffff */
[----:B------:R-:W-:Y:S05]  /*9f70*/  BRA `(.L_x_124) ;  /* 0xffffff98004c7947 */ /* 0x000fea000383ffff */
.L_x_68:
[----:B---3--:R3:W4:Y:S02]  /*9f80*/  SYNCS.PHASECHK.TRANS64.TRYWAIT P0, [R3+URZ+0x70], R0 ;  /* 0x00007000030075a7 */ /* 0x00872400080011ff */
[----:B----4-:R-:W-:Y:S05]  /*9f90*/  @!P0 NANOSLEEP.SYNCS 0x989680 ;  /* 0x009896800000895d */ /* 0x010fea0003900000 */
[----:B------:R-:W4:Y:S02]  /*9fa0*/  @!P0 SYNCS.PHASECHK.TRANS64 P0, [R3+URZ+0x70], R0 ;  /* 0x00007000030085a7 */ /* 0x000f2400080010ff */
[----:B----4-:R-:W-:Y:S05]  /*9fb0*/  @!P0 BRA `(.L_x_68) ;  /* 0xfffffffc00f08947 */ /* 0x010fea000383ffff */
[----:B------:R-:W-:Y:S05]  /*9fc0*/  BRA `(.L_x_125) ;  /* 0xffffff9c00707947 */ /* 0x000fea000383ffff */
.L_x_71:
[----:B------:R-:W-:Y:S07]  /*9fd0*/  MOV R0, UR29 ;  /* 0x0000001d00007c02 */ /* 0x000fee0008000f00 */
.L_x_126:
[----:B-1----:R1:W3:Y:S02]  /*9fe0*/  SYNCS.PHASECHK.TRANS64.TRYWAIT P1, [R0+URZ+0x68], R3 ;  /* 0x00006803000075a7 */ /* 0x0022e400080211ff */
[----:B---3--:R-:W-:Y:S05]  /*9ff0*/  @!P1 NANOSLEEP.SYNCS 0x989680 ;  /* 0x009896800000995d */ /* 0x008fea0003900000 */
[----:B------:R-:W3:Y:S02]  /*a000*/  @!P1 SYNCS.PHASECHK.TRANS64 P1, [R0+URZ+0x68], R3 ;  /* 0x00006803000095a7 */ /* 0x000ee400080210ff */
[----:B---3--:R-:W-:Y:S05]  /*a010*/  @!P1 BRA `(.L_x_126) ;  /* 0xfffffffc00f09947 */ /* 0x008fea000383ffff */
[----:B------:R-:W-:Y:S05]  /*a020*/  BRA `(.L_x_70) ;  /* 0xffffffa000e47947 */ /* 0x000fea000383ffff */
.L_x_74:
[----:B-1----:R-:W-:Y:S07]  /*a030*/  MOV R3, UR29 ;  /* 0x0000001d00037c02 */ /* 0x002fee0008000f00 */
.L_x_127:
[----:B-1----:R1:W3:Y:S02]  /*a040*/  SYNCS.PHASECHK.TRANS64.TRYWAIT P0, [R3+URZ+0x58], R2 ;  /* 0x00005802030075a7 */ /* 0x0022e400080011ff */
[----:B---3--:R-:W-:Y:S05]  /*a050*/  @!P0 NANOSLEEP.SYNCS 0x989680 ;  /* 0x009896800000895d */ /* 0x008fea0003900000 */
[----:B------:R-:W3:Y:S02]  /*a060*/  @!P0 SYNCS.PHASECHK.TRANS64 P0, [R3+URZ+0x58], R2 ;  /* 0x00005802030085a7 */ /* 0x000ee400080010ff */
[----:B---3--:R-:W-:Y:S05]  /*a070*/  @!P0 BRA `(.L_x_127) ;  /* 0xfffffffc00f08947 */ /* 0x008fea000383ffff */
[----:B------:R-:W-:Y:S05]  /*a080*/  BRA `(.L_x_128) ;  /* 0xffffffa400487947 */ /* 0x000fea000383ffff */
.L_x_77:
[----:B------:R-:W-:Y:S07]  /*a090*/  MOV R0, UR4 ;  /* 0x0000000400007c02 */ /* 0x000fee0008000f00 */
.L_x_129:
[----:B-1----:R1:W2:Y:S02]  /*a0a0*/  SYNCS.PHASECHK.TRANS64.TRYWAIT P0, [R0+URZ+0x70], R3 ;  /* 0x00007003000075a7 */ /* 0x0022a400080011ff */
[----:B--2---:R-:W-:Y:S05]  /*a0b0*/  @!P0 NANOSLEEP.SYNCS 0x989680 ;  /* 0x009896800000895d */ /* 0x004fea0003900000 */
[----:B------:R-:W2:Y:S02]  /*a0c0*/  @!P0 SYNCS.PHASECHK.TRANS64 P0, [R0+URZ+0x70], R3 ;  /* 0x00007003000085a7 */ /* 0x000ea400080010ff */
[----:B--2---:R-:W-:Y:S05]  /*a0d0*/  @!P0 BRA `(.L_x_129) ;  /* 0xfffffffc00f08947 */ /* 0x004fea000383ffff */
[----:B------:R-:W-:Y:S05]  /*a0e0*/  BRA `(.L_x_130) ;  /* 0xffffffa800887947 */ /* 0x000fea000383ffff */
.L_x_87:
[----:B-1----:R-:W-:Y:S04]  /*a0f0*/  MOV R0, UR44 ;  /* 0x0000002c00007c02 */ /* 0x002fe80008000f00 */
[----:B------:R1:W2:Y:S03]  /*a100*/  SYNCS.PHASECHK.TRANS64.TRYWAIT P3, [R0+URZ+0x50], R3 ;  /* 0x00005003000075a7 */ /* 0x0002a600080611ff */
[----:B--2---:R-:W-:Y:S05]  /*a110*/  @!P3 NANOSLEEP.SYNCS 0x989680 ;  /* 0x009896800000b95d */ /* 0x004fea0003900000 */
[----:B------:R-:W2:Y:S02]  /*a120*/  @!P3 SYNCS.PHASECHK.TRANS64 P3, [R0+URZ+0x50], R3 ;  /* 0x000050030000b5a7 */ /* 0x000ea400080610ff */
[----:B--2---:R-:W-:Y:S05]  /*a130*/  @!P3 BRA `(.L_x_87) ;  /* 0xfffffffc00ecb947 */ /* 0x004fea000383ffff */
[----:B------:R-:W-:Y:S05]  /*a140*/  BRA `(.L_x_86) ;  /* 0xffffffb800687947 */ /* 0x000fea000383ffff */
.L_x_89:
[----:B-1----:R1:W4:Y:S02]  /*a150*/  SYNCS.PHASECHK.TRANS64.TRYWAIT P1, [R22+URZ+0x90], R5 ;  /* 0x00009005160075a7 */ /* 0x00232400080211ff */
[----:B----4-:R-:W-:Y:S05]  /*a160*/  @!P1 NANOSLEEP.SYNCS 0x989680 ;  /* 0x009896800000995d */ /* 0x010fea0003900000 */
[----:B------:R-:W4:Y:S02]  /*a170*/  @!P1 SYNCS.PHASECHK.TRANS64 P1, [R22+URZ+0x90], R5 ;  /* 0x00009005160095a7 */ /* 0x000f2400080210ff */
[----:B----4-:R-:W-:Y:S05]  /*a180*/  @!P1 BRA `(.L_x_89) ;  /* 0xfffffffc00f09947 */ /* 0x010fea000383ffff */
[----:B------:R-:W-:Y:S05]  /*a190*/  BRA `(.L_x_88) ;  /* 0xffffffbc00387947 */ /* 0x000fea000383ffff */
        .weak           $__internal_0_$__cuda_sm10x_tcgen05_guardrail_trap_col_being_dealloced_not_returned_by_alloc
        .type           $__internal_0_$__cuda_sm10x_tcgen05_guardrail_trap_col_being_dealloced_not_returned_by_alloc,@function
        .size           $__internal_0_$__cuda_sm10x_tcgen05_guardrail_trap_col_being_dealloced_not_returned_by_alloc,($__internal_1_$__cuda_sm10x_tcgen05_guardrail_trap_phase_invalid_during_alloc - $__internal_0_$__cuda_sm10x_tcgen05_guardrail_trap_col_being_dealloced_not_returned_by_alloc)
$__internal_0_$__cuda_sm10x_tcgen05_guardrail_trap_col_being_dealloced_not_returned_by_alloc:
[----:B------:R-:W-:Y:S05]  /*a1a0*/  BPT.TRAP 0x1 ;  /* 0x000000040000795c */ /* 0x000fea0000300000 */
[----:B------:R-:W-:-:S04]  /*a1b0*/  HFMA2 R3, -RZ, RZ, 0, 0 ;  /* 0x00000000ff037431 */ /* 0x000fc800000001ff */
[----:B------:R-:W-:Y:S05]  /*a1c0*/  RET.REL.NODEC R2 `(_ZN7cutlass13device_kernelINS_4gemm6kernel13GemmUniversalIN4cute5tupleIJiiiiEEENS1_10collective13CollectiveMmaINS1_35MainloopSm100TmaUmmaWarpSpecializedILi5ELi2ELi3ENS5_IJNS4_1CILi1EEESB_SB_EEEEENS5_IJNSA_ILi128EEENSA_ILi160EEESE_EEENS_12float_e4m3_tENS5_IJlSB_lEEESH_SI_NS4_8TiledMMAINS4_8MMA_AtomIJNS4_10MMA_TraitsINS4_19SM100_MMA_F8F6F4_SSEJSH_SH_fSE_SF_NS4_17integral_constantINS4_4UMMA5MajorELSP_0EEESQ_NSN_INSO_7ScaleInELSR_0EEESS_EEEEEENS4_6LayoutISC_NS5_IJNSA_ILi0EEESW_SW_EEEEENS5_IJNS4_10UnderscoreESZ_SZ_EEEEENS4_13SM90_TMA_LOADENS4_14ComposedLayoutINS4_7SwizzleILi3ELi4ELi3EEENS4_18smem_ptr_flag_bitsILi8EEENSV_INS5_IJNSA_ILi8EEESE_EEENS5_IJSE_SB_EEEEEEEvNS4_8identityES12_S1C_vS1D_EENS_8epilogue10collective18CollectiveEpilogueINS1F_23Sm100TmaWarpSpecializedILi1ELi1ELi160ELb0ELb0EEEJSG_NS5_IJNSV_ISE_SB_EENSV_ISF_SB_EEEEESH_SI_SH_SI_NS1F_6fusion15FusionCallbacksIS1J_NS1N_17LinearCombinationISH_fSH_fLNS_15FloatRoundStyleE2EEESG_S1M_JEEENS4_5SM1004TMEM4LOAD26SM100_TMEM_LOAD_32dp32b32xES12_NS13_INS14_ILi1ELi4ELi3EEES17_NSV_INS5_IJS18_NSA_ILi32EEEEEENS5_IJS1Y_SB_EEEEEEENS4_39AutoVectorizingCopyWithAssumedAlignmentILi128EEENS4_14SM90_TMA_STOREES22_S24_S24_EEEvvEEEEvNT_6ParamsE) ;  /* 0xffffff5c028c7950 */ /* 0x000fea0003c3ffff */
        .weak           $__internal_1_$__cuda_sm10x_tcgen05_guardrail_trap_phase_invalid_during_alloc
        .type           $__internal_1_$__cuda_sm10x_tcgen05_guardrail_trap_phase_invalid_during_alloc,@function
        .size           $__internal_1_$__cuda_sm10x_tcgen05_guardrail_trap_phase_invalid_during_alloc,($__internal_2_$__cuda_sm10x_tcgen05_guardrail_trap_unallocated_columns_being_dealloced - $__internal_1_$__cuda_sm10x_tcgen05_guardrail_trap_phase_invalid_during_alloc)
$__internal_1_$__cuda_sm10x_tcgen05_guardrail_trap_phase_invalid_during_alloc:
[----:B------:R-:W-:Y:S05]  /*a1d0*/  BPT.TRAP 0x1 ;  /* 0x000000040000795c */ /* 0x000fea0000300000 */
[----:B------:R-:W-:-:S04]  /*a1e0*/  MOV R3, 0x0 ;  /* 0x0000000000037802 */ /* 0x000fc80000000f00 */
[----:B------:R-:W-:Y:S05]  /*a1f0*/  RET.REL.NODEC R2 `(_ZN7cutlass13device_kernelINS_4gemm6kernel13GemmUniversalIN4cute5tupleIJiiiiEEENS1_10collective13CollectiveMmaINS1_35MainloopSm100TmaUmmaWarpSpecializedILi5ELi2ELi3ENS5_IJNS4_1CILi1EEESB_SB_EEEEENS5_IJNSA_ILi128EEENSA_ILi160EEESE_EEENS_12float_e4m3_tENS5_IJlSB_lEEESH_SI_NS4_8TiledMMAINS4_8MMA_AtomIJNS4_10MMA_TraitsINS4_19SM100_MMA_F8F6F4_SSEJSH_SH_fSE_SF_NS4_17integral_constantINS4_4UMMA5MajorELSP_0EEESQ_NSN_INSO_7ScaleInELSR_0EEESS_EEEEEENS4_6LayoutISC_NS5_IJNSA_ILi0EEESW_SW_EEEEENS5_IJNS4_10UnderscoreESZ_SZ_EEEEENS4_13SM90_TMA_LOADENS4_14ComposedLayoutINS4_7SwizzleILi3ELi4ELi3EEENS4_18smem_ptr_flag_bitsILi8EEENSV_INS5_IJNSA_ILi8EEESE_EEENS5_IJSE_SB_EEEEEEEvNS4_8identityES12_S1C_vS1D_EENS_8epilogue10collective18CollectiveEpilogueINS1F_23Sm100TmaWarpSpecializedILi1ELi1ELi160ELb0ELb0EEEJSG_NS5_IJNSV_ISE_SB_EENSV_ISF_SB_EEEEESH_SI_SH_SI_NS1F_6fusion15FusionCallbacksIS1J_NS1N_17LinearCombinationISH_fSH_fLNS_15FloatRoundStyleE2EEESG_S1M_JEEENS4_5SM1004TMEM4LOAD26SM100_TMEM_LOAD_32dp32b32xES12_NS13_INS14_ILi1ELi4ELi3EEES17_NSV_INS5_IJS18_NSA_ILi32EEEEEENS5_IJS1Y_SB_EEEEEEENS4_39AutoVectorizingCopyWithAssumedAlignmentILi128EEENS4_14SM90_TMA_STOREES22_S24_S24_EEEvvEEEEvNT_6ParamsE) ;  /* 0xffffff5c02807950 */ /* 0x000fea0003c3ffff */
        .weak           $__internal_2_$__cuda_sm10x_tcgen05_guardrail_trap_unallocated_columns_being_dealloced
        .type           $__internal_2_$__cuda_sm10x_tcgen05_guardrail_trap_unallocated_columns_being_dealloced,@function
        .size           $__internal_2_$__cuda_sm10x_tcgen05_guardrail_trap_unallocated_columns_being_dealloced,(.L_x_132 - $__internal_2_$__cuda_sm10x_tcgen05_guardrail_trap_unallocated_columns_being_dealloced)
$__internal_2_$__cuda_sm10x_tcgen05_guardrail_trap_unallocated_columns_being_dealloced:
[----:B------:R-:W-:Y:S05]  /*a200*/  BPT.TRAP 0x1 ;  /* 0x000000040000795c */ /* 0x000fea0000300000 */
[----:B------:R-:W-:-:S04]  /*a210*/  HFMA2 R3, -RZ, RZ, 0, 0 ;  /* 0x00000000ff037431 */ /* 0x000fc800000001ff */
[----:B------:R-:W-:Y:S05]  /*a220*/  RET.REL.NODEC R2 `(_ZN7cutlass13device_kernelINS_4gemm6kernel13GemmUniversalIN4cute5tupleIJiiiiEEENS1_10collective13CollectiveMmaINS1_35MainloopSm100TmaUmmaWarpSpecializedILi5ELi2ELi3ENS5_IJNS4_1CILi1EEESB_SB_EEEEENS5_IJNSA_ILi128EEENSA_ILi160EEESE_EEENS_12float_e4m3_tENS5_IJlSB_lEEESH_SI_NS4_8TiledMMAINS4_8MMA_AtomIJNS4_10MMA_TraitsINS4_19SM100_MMA_F8F6F4_SSEJSH_SH_fSE_SF_NS4_17integral_constantINS4_4UMMA5MajorELSP_0EEESQ_NSN_INSO_7ScaleInELSR_0EEESS_EEEEEENS4_6LayoutISC_NS5_IJNSA_ILi0EEESW_SW_EEEEENS5_IJNS4_10UnderscoreESZ_SZ_EEEEENS4_13SM90_TMA_LOADENS4_14ComposedLayoutINS4_7SwizzleILi3ELi4ELi3EEENS4_18smem_ptr_flag_bitsILi8EEENSV_INS5_IJNSA_ILi8EEESE_EEENS5_IJSE_SB_EEEEEEEvNS4_8identityES12_S1C_vS1D_EENS_8epilogue10collective18CollectiveEpilogueINS1F_23Sm100TmaWarpSpecializedILi1ELi1ELi160ELb0ELb0EEEJSG_NS5_IJNSV_ISE_SB_EENSV_ISF_SB_EEEEESH_SI_SH_SI_NS1F_6fusion15FusionCallbacksIS1J_NS1N_17LinearCombinationISH_fSH_fLNS_15FloatRoundStyleE2EEESG_S1M_JEEENS4_5SM1004TMEM4LOAD26SM100_TMEM_LOAD_32dp32b32xES12_NS13_INS14_ILi1ELi4ELi3EEES17_NSV_INS5_IJS18_NSA_ILi32EEEEEENS5_IJS1Y_SB_EEEEEEENS4_39AutoVectorizingCopyWithAssumedAlignmentILi128EEENS4_14SM90_TMA_STOREES22_S24_S24_EEEvvEEEEvNT_6ParamsE) ;  /* 0xffffff5c02747950 */ /* 0x000fea0003c3ffff */
.L_x_131:
[----:B------:R-:W-:-:S00]  /*a230*/  BRA `(.L_x_131) ;  /* 0xfffffffc00fc7947 */ /* 0x000fc0000383ffff */
[----:B------:R-:W-:-:S00]  /*a240*/  NOP ;  /* 0x0000000000007918 */ /* 0x000fc00000000000 */
        /* <DEDUP_REMOVED lines=11> */
.L_x_132:


//--------------------- .nv.global.init           --------------------------
	.section	.nv.global.init,"aw",@progbits
.nv.global.init:
	.type		$str$27,@object
	.size		$str$27,($str$28 - $str$27)
$str$27:
        /*0000*/ 	.byte	0x28, 0x61, 0x64, 0x64, 0x72, 0x65, 0x73, 0x73, 0x20, 0x26, 0x20, 0x6d, 0x61, 0x73, 0x6b, 0x29
        /*0010*/ 	.byte	0x20, 0x3d, 0x3d, 0x20, 0x30, 0x00
	.type		$str$28,@object
	.size		$str$28,($str$26 - $str$28)
$str$28:
        /*0016*/ 	.byte	0x2f, 0x74, 0x6d, 0x70, 0x2f, 0x63, 0x75, 0x74, 0x6c, 0x61, 0x73, 0x73, 0x5f, 0x73, 0x77, 0x65
        /*0026*/ 	.byte	0x65, 0x70, 0x5f, 0x73, 0x72, 0x63, 0x2f, 0x69, 0x6e, 0x63, 0x6c, 0x75, 0x64, 0x65, 0x2f, 0x63
        /*0036*/ 	.byte	0x75, 0x74, 0x65, 0x2f, 0x70, 0x6f, 0x69, 0x6e, 0x74, 0x65, 0x72, 0x5f, 0x66, 0x6c, 0x61, 0x67
        /*0046*/ 	.byte	0x67, 0x65, 0x64, 0x2e, 0x68, 0x70, 0x70, 0x00
	.type		$str$26,@object
	.size		$str$26,($str$25 - $str$26)
$str$26:
        /*004e*/ 	.byte	0x2f, 0x74, 0x6d, 0x70, 0x2f, 0x63, 0x75, 0x74, 0x6c, 0x61, 0x73, 0x73, 0x5f, 0x73, 0x77, 0x65
        /*005e*/ 	.byte	0x65, 0x70, 0x5f, 0x73, 0x72, 0x63, 0x2f, 0x69, 0x6e, 0x63, 0x6c, 0x75, 0x64, 0x65, 0x2f, 0x63
        /*006e*/ 	.byte	0x75, 0x74, 0x65, 0x2f, 0x61, 0x74, 0x6f, 0x6d, 0x2f, 0x63, 0x6f, 0x70, 0x79, 0x5f, 0x74, 0x72
        /*007e*/ 	.byte	0x61, 0x69, 0x74, 0x73, 0x5f, 0x73, 0x6d, 0x31, 0x30, 0x30, 0x2e, 0x68, 0x70, 0x70, 0x00
	.type		$str$25,@object
	.size		$str$25,(__unnamed_1 - $str$25)
$str$25:
        /*008d*/ 	.byte	0x28, 0x28, 0x75, 0x69, 0x6e, 0x74, 0x33, 0x32, 0x5f, 0x74, 0x28, 0x74, 0x68, 0x72, 0x65, 0x61
        /*009d*/ 	.byte	0x64, 0x49, 0x64, 0x78, 0x2e, 0x78, 0x29, 0x20, 0x2f, 0x20, 0x33, 0x32, 0x29, 0x20, 0x25, 0x20
        /*00ad*/ 	.byte	0x34, 0x29, 0x20, 0x3d, 0x3d, 0x20, 0x28, 0x28, 0x28, 0x74, 0x6d, 0x65, 0x6d, 0x5f, 0x61, 0x64
        /*00bd*/ 	.byte	0x64, 0x72, 0x20, 0x3e, 0x3e, 0x20, 0x31, 0x36, 0x29, 0x20, 0x2f, 0x20, 0x33, 0x32, 0x29, 0x20
        /*00cd*/ 	.byte	0x25, 0x20, 0x34, 0x29, 0x00
	.type		__unnamed_1,@object
	.size		__unnamed_1,(__unnamed_2 - __unnamed_1)
__unnamed_1:
        /* <DEDUP_REMOVED lines=26> */
	.type		__unnamed_2,@object
	.size		__unnamed_2,(.L_2 - __unnamed_2)
__unnamed_2:
        /* <DEDUP_REMOVED lines=40> */
        /*04f2*/ 	.byte	0x74, 0x65, 0x3a, 0x3a, 0x43, 0x3c, 0x30, 0x3e, 0x3e, 0x3e, 0x3e, 0x5d, 0x00
.L_2:


//--------------------- .nv.shared._ZN7cutlass13device_kernelINS_4gemm6kernel13GemmUniversalIN4cute5tupleIJiiiiEEENS1_10collective13CollectiveMmaINS1_35MainloopSm100TmaUmmaWarpSpecializedILi5ELi2ELi3ENS5_IJNS4_1CILi1EEESB_SB_EEEEENS5_IJNSA_ILi128EEENSA_ILi160EEESE_EEENS_12float_e4m3_tENS5_IJlSB_lEEESH_SI_NS4_8TiledMMAINS4_8MMA_AtomIJNS4_10MMA_TraitsINS4_19SM100_MMA_F8F6F4_SSEJSH_SH_fSE_SF_NS4_17integral_constantINS4_4UMMA5MajorELSP_0EEESQ_NSN_INSO_7ScaleInELSR_0EEESS_EEEEEENS4_6LayoutISC_NS5_IJNSA_ILi0EEESW_SW_EEEEENS5_IJNS4_10UnderscoreESZ_SZ_EEEEENS4_13SM90_TMA_LOADENS4_14ComposedLayoutINS4_7SwizzleILi3ELi4ELi3EEENS4_18smem_ptr_flag_bitsILi8EEENSV_INS5_IJNSA_ILi8EEESE_EEENS5_IJSE_SB_EEEEEEEvNS4_8identityES12_S1C_vS1D_EENS_8epilogue10collective18CollectiveEpilogueINS1F_23Sm100TmaWarpSpecializedILi1ELi1ELi160ELb0ELb0EEEJSG_NS5_IJNSV_ISE_SB_EENSV_ISF_SB_EEEEESH_SI_SH_SI_NS1F_6fusion15FusionCallbacksIS1J_NS1N_17LinearCombinationISH_fSH_fLNS_15FloatRoundStyleE2EEESG_S1M_JEEENS4_5SM1004TMEM4LOAD26SM100_TMEM_LOAD_32dp32b32xES12_NS13_INS14_ILi1ELi4ELi3EEES17_NSV_INS5_IJS18_NSA_ILi32EEEEEENS5_IJS1Y_SB_EEEEEEENS4_39AutoVectorizingCopyWithAssumedAlignmentILi128EEENS4_14SM90_TMA_STOREES22_S24_S24_EEEvvEEEEvNT_6ParamsE --------------------------
	.section	.nv.shared._ZN7cutlass13device_kernelINS_4gemm6kernel13GemmUniversalIN4cute5tupleIJiiiiEEENS1_10collective13CollectiveMmaINS1_35MainloopSm100TmaUmmaWarpSpecializedILi5ELi2ELi3ENS5_IJNS4_1CILi1EEESB_SB_EEEEENS5_IJNSA_ILi128EEENSA_ILi160EEESE_EEENS_12float_e4m3_tENS5_IJlSB_lEEESH_SI_NS4_8TiledMMAINS4_8MMA_AtomIJNS4_10MMA_TraitsINS4_19SM100_MMA_F8F6F4_SSEJSH_SH_fSE_SF_NS4_17integral_constantINS4_4UMMA5MajorELSP_0EEESQ_NSN_INSO_7ScaleInELSR_0EEESS_EEEEEENS4_6LayoutISC_NS5_IJNSA_ILi0EEESW_SW_EEEEENS5_IJNS4_10UnderscoreESZ_SZ_EEEEENS4_13SM90_TMA_LOADENS4_14ComposedLayoutINS4_7SwizzleILi3ELi4ELi3EEENS4_18smem_ptr_flag_bitsILi8EEENSV_INS5_IJNSA_ILi8EEESE_EEENS5_IJSE_SB_EEEEEEEvNS4_8identityES12_S1C_vS1D_EENS_8epilogue10collective18CollectiveEpilogueINS1F_23Sm100TmaWarpSpecializedILi1ELi1ELi160ELb0ELb0EEEJSG_NS5_IJNSV_ISE_SB_EENSV_ISF_SB_EEEEESH_SI_SH_SI_NS1F_6fusion15FusionCallbacksIS1J_NS1N_17LinearCombinationISH_fSH_fLNS_15FloatRoundStyleE2EEESG_S1M_JEEENS4_5SM1004TMEM4LOAD26SM100_TMEM_LOAD_32dp32b32xES12_NS13_INS14_ILi1ELi4ELi3EEES17_NSV_INS5_IJS18_NSA_ILi32EEEEEENS5_IJS1Y_SB_EEEEEEENS4_39AutoVectorizingCopyWithAssumedAlignmentILi128EEENS4_14SM90_TMA_STOREES22_S24_S24_EEEvvEEEEvNT_6ParamsE,"aw",@nobits
	.sectionflags	@""
	.align	16
	.zero		1024


//--------------------- .nv.shared.reserved.0     --------------------------
	.section	.nv.shared.reserved.0,"aw",@nobits
	.weak		__nv_reservedSMEM_offset_0_alias
	.size		__nv_reservedSMEM_offset_0_alias, 0, 64
	.other		__nv_reservedSMEM_offset_0_alias,@"STO_CUDA_RESERVED_SHARED STV_DEFAULT"
__nv_reservedSMEM_offset_0_alias:
	.zero		0
.nv.shared.reserved.0:
	.zero		64
	.weak		__nv_reservedSMEM_tcgen05_partition
	.type		__nv_reservedSMEM_tcgen05_partition,@object
	.size		__nv_reservedSMEM_tcgen05_partition,(.L_0 - __nv_reservedSMEM_tcgen05_partition)
__nv_reservedSMEM_tcgen05_partition:
	.zero		32
.L_0:


//--------------------- .nv.global                --------------------------
	.section	.nv.global,"aw",@nobits
.nv.global:
	.type		_ZN40_INTERNAL_6655fd88_4_k_cu_21ee0b33_159484cute1_E,@object
	.size		_ZN40_INTERNAL_6655fd88_4_k_cu_21ee0b33_159484cute1_E,(_ZN40_INTERNAL_6655fd88_4_k_cu_21ee0b33_159484cuda3std3__45__cpo6cbeginE - _ZN40_INTERNAL_6655fd88_4_k_cu_21ee0b33_159484cute1_E)
_ZN40_INTERNAL_6655fd88_4_k_cu_21ee0b33_159484cute1_E:
	.zero		1
	.type		_ZN40_INTERNAL_6655fd88_4_k_cu_21ee0b33_159484cuda3std3__45__cpo6cbeginE,@object
	.size		_ZN40_INTERNAL_6655fd88_4_k_cu_21ee0b33_159484cuda3std3__45__cpo6cbeginE,(_ZN40_INTERNAL_6655fd88_4_k_cu_21ee0b33_159484cuda3std3__48in_placeE - _ZN40_INTERNAL_6655fd88_4_k_cu_21ee0b33_159484cuda3std3__45__cpo6cbeginE)
_ZN40_INTERNAL_6655fd88_4_k_cu_21ee0b33_159484cuda3std3__45__cpo6cbeginE:
	.zero		1
	.type		_ZN40_INTERNAL_6655fd88_4_k_cu_21ee0b33_159484cuda3std3__48in_placeE,@object
	.size		_ZN40_INTERNAL_6655fd88_4_k_cu_21ee0b33_159484cuda3std3__48in_placeE,(_ZN40_INTERNAL_6655fd88_4_k_cu_21ee0b33_159484cuda3std6ranges3__45__cpo9iter_moveE - _ZN40_INTERNAL_6655fd88_4_k_cu_21ee0b33_159484cuda3std3__48in_placeE)
_ZN40_INTERNAL_6655fd88_4_k_cu_21ee0b33_159484cuda3std3__48in_placeE:
	.zero		1
	.type		_ZN40_INTERNAL_6655fd88_4_k_cu_21ee0b33_159484cuda3std6ranges3__45__cpo9iter_moveE,@object
	.size		_ZN40_INTERNAL_6655fd88_4_k_cu_21ee0b33_159484cuda3std6ranges3__45__cpo9iter_moveE,(_ZN40_INTERNAL_6655fd88_4_k_cu_21ee0b33_159484cuda3std3__45__cpo5beginE - _ZN40_INTERNAL_6655fd88_4_k_cu_21ee0b33_159484cuda3std6ranges3__45__cpo9iter_moveE)
_ZN40_INTERNAL_6655fd88_4_k_cu_21ee0b33_159484cuda3std6ranges3__45__cpo9iter_moveE:
	.zero		1
	.type		_ZN40_INTERNAL_6655fd88_4_k_cu_21ee0b33_159484cuda3std3__45__cpo5beginE,@object
	.size		_ZN40_INTERNAL_6655fd88_4_k_cu_21ee0b33_159484cuda3std3__45__cpo5beginE,(_ZN40_INTERNAL_6655fd88_4_k_cu_21ee0b33_159484cuda3std3__442_GLOBAL__N__6655fd88_4_k_cu_21ee0b33_159486ignoreE - _ZN40_INTERNAL_6655fd88_4_k_cu_21ee0b33_159484cuda3std3__45__cpo5beginE)
_ZN40_INTERNAL_6655fd88_4_k_cu_21ee0b33_159484cuda3std3__45__cpo5beginE:
	.zero		1
	.type		_ZN40_INTERNAL_6655fd88_4_k_cu_21ee0b33_159484cuda3std3__442_GLOBAL__N__6655fd88_4_k_cu_21ee0b33_159486ignoreE,@object
	.size		_ZN40_INTERNAL_6655fd88_4_k_cu_21ee0b33_159484cuda3std3__442_GLOBAL__N__6655fd88_4_k_cu_21ee0b33_159486ignoreE,(_ZN40_INTERNAL_6655fd88_4_k_cu_21ee0b33_159484cute7productE - _ZN40_INTERNAL_6655fd88_4_k_cu_21ee0b33_159484cuda3std3__442_GLOBAL__N__6655fd88_4_k_cu_21ee0b33_159486ignoreE)
_ZN40_INTERNAL_6655fd88_4_k_cu_21ee0b33_159484cuda3std3__442_GLOBAL__N__6655fd88_4_k_cu_21ee0b33_159486ignoreE:
	.zero		1
	.type		_ZN40_INTERNAL_6655fd88_4_k_cu_21ee0b33_159484cute7productE,@object
	.size		_ZN40_INTERNAL_6655fd88_4_k_cu_21ee0b33_159484cute7productE,(_ZN40_INTERNAL_6655fd88_4_k_cu_21ee0b33_159484cuda3std3__45__cpo3endE - _ZN40_INTERNAL_6655fd88_4_k_cu_21ee0b33_159484cute7productE)
_ZN40_INTERNAL_6655fd88_4_k_cu_21ee0b33_159484cute7productE:
	.zero		1
	.type		_ZN40_INTERNAL_6655fd88_4_k_cu_21ee0b33_159484cuda3std3__45__cpo3endE,@object
	.size		_ZN40_INTERNAL_6655fd88_4_k_cu_21ee0b33_159484cuda3std3__45__cpo3endE,(_ZN40_INTERNAL_6655fd88_4_k_cu_21ee0b33_159484cuda3std3__419piecewise_constructE - _ZN40_INTERNAL_6655fd88_4_k_cu_21ee0b33_159484cuda3std3__45__cpo3endE)
_ZN40_INTERNAL_6655fd88_4_k_cu_21ee0b33_159484cuda3std3__45__cpo3endE:
	.zero		1
	.type		_ZN40_INTERNAL_6655fd88_4_k_cu_21ee0b33_159484cuda3std3__419piecewise_constructE,@object
	.size		_ZN40_INTERNAL_6655fd88_4_k_cu_21ee0b33_159484cuda3std3__419piecewise_constructE,(_ZN40_INTERNAL_6655fd88_4_k_cu_21ee0b33_159484cuda3std3__45__cpo4cendE - _ZN40_INTERNAL_6655fd88_4_k_cu_21ee0b33_159484cuda3std3__419piecewise_constructE)
_ZN40_INTERNAL_6655fd88_4_k_cu_21ee0b33_159484cuda3std3__419piecewise_constructE:
	.zero		1
	.type		_ZN40_INTERNAL_6655fd88_4_k_cu_21ee0b33_159484cuda3std3__45__cpo4cendE,@object
	.size		_ZN40_INTERNAL_6655fd88_4_k_cu_21ee0b33_159484cuda3std3__45__cpo4cendE,(_ZN40_INTERNAL_6655fd88_4_k_cu_21ee0b33_159484cuda3std6ranges3__45__cpo4swapE - _ZN40_INTERNAL_6655fd88_4_k_cu_21ee0b33_159484cuda3std3__45__cpo4cendE)
_ZN40_INTERNAL_6655fd88_4_k_cu_21ee0b33_159484cuda3std3__45__cpo4cendE:
	.zero		1
	.type		_ZN40_INTERNAL_6655fd88_4_k_cu_21ee0b33_159484cuda3std6ranges3__45__cpo4swapE,@object
	.size		_ZN40_INTERNAL_6655fd88_4_k_cu_21ee0b33_159484cuda3std6ranges3__45__cpo4swapE,(.L_10 - _ZN40_INTERNAL_6655fd88_4_k_cu_21ee0b33_159484cuda3std6ranges3__45__cpo4swapE)
_ZN40_INTERNAL_6655fd88_4_k_cu_21ee0b33_159484cuda3std6ranges3__45__cpo4swapE:
	.zero		1
.L_10:


//--------------------- .nv.constant0._ZN7cutlass13device_kernelINS_4gemm6kernel13GemmUniversalIN4cute5tupleIJiiiiEEENS1_10collective13CollectiveMmaINS1_35MainloopSm100TmaUmmaWarpSpecializedILi5ELi2ELi3ENS5_IJNS4_1CILi1EEESB_SB_EEEEENS5_IJNSA_ILi128EEENSA_ILi160EEESE_EEENS_12float_e4m3_tENS5_IJlSB_lEEESH_SI_NS4_8TiledMMAINS4_8MMA_AtomIJNS4_10MMA_TraitsINS4_19SM100_MMA_F8F6F4_SSEJSH_SH_fSE_SF_NS4_17integral_constantINS4_4UMMA5MajorELSP_0EEESQ_NSN_INSO_7ScaleInELSR_0EEESS_EEEEEENS4_6LayoutISC_NS5_IJNSA_ILi0EEESW_SW_EEEEENS5_IJNS4_10UnderscoreESZ_SZ_EEEEENS4_13SM90_TMA_LOADENS4_14ComposedLayoutINS4_7SwizzleILi3ELi4ELi3EEENS4_18smem_ptr_flag_bitsILi8EEENSV_INS5_IJNSA_ILi8EEESE_EEENS5_IJSE_SB_EEEEEEEvNS4_8identityES12_S1C_vS1D_EENS_8epilogue10collective18CollectiveEpilogueINS1F_23Sm100TmaWarpSpecializedILi1ELi1ELi160ELb0ELb0EEEJSG_NS5_IJNSV_ISE_SB_EENSV_ISF_SB_EEEEESH_SI_SH_SI_NS1F_6fusion15FusionCallbacksIS1J_NS1N_17LinearCombinationISH_fSH_fLNS_15FloatRoundStyleE2EEESG_S1M_JEEENS4_5SM1004TMEM4LOAD26SM100_TMEM_LOAD_32dp32b32xES12_NS13_INS14_ILi1ELi4ELi3EEES17_NSV_INS5_IJS18_NSA_ILi32EEEEEENS5_IJS1Y_SB_EEEEEEENS4_39AutoVectorizingCopyWithAssumedAlignmentILi128EEENS4_14SM90_TMA_STOREES22_S24_S24_EEEvvEEEEvNT_6ParamsE --------------------------
	.section	.nv.constant0._ZN7cutlass13device_kernelINS_4gemm6kernel13GemmUniversalIN4cute5tupleIJiiiiEEENS1_10collective13CollectiveMmaINS1_35MainloopSm100TmaUmmaWarpSpecializedILi5ELi2ELi3ENS5_IJNS4_1CILi1EEESB_SB_EEEEENS5_IJNSA_ILi128EEENSA_ILi160EEESE_EEENS_12float_e4m3_tENS5_IJlSB_lEEESH_SI_NS4_8TiledMMAINS4_8MMA_AtomIJNS4_10MMA_TraitsINS4_19SM100_MMA_F8F6F4_SSEJSH_SH_fSE_SF_NS4_17integral_constantINS4_4UMMA5MajorELSP_0EEESQ_NSN_INSO_7ScaleInELSR_0EEESS_EEEEEENS4_6LayoutISC_NS5_IJNSA_ILi0EEESW_SW_EEEEENS5_IJNS4_10UnderscoreESZ_SZ_EEEEENS4_13SM90_TMA_LOADENS4_14ComposedLayoutINS4_7SwizzleILi3ELi4ELi3EEENS4_18smem_ptr_flag_bitsILi8EEENSV_INS5_IJNSA_ILi8EEESE_EEENS5_IJSE_SB_EEEEEEEvNS4_8identityES12_S1C_vS1D_EENS_8epilogue10collective18CollectiveEpilogueINS1F_23Sm100TmaWarpSpecializedILi1ELi1ELi160ELb0ELb0EEEJSG_NS5_IJNSV_ISE_SB_EENSV_ISF_SB_EEEEESH_SI_SH_SI_NS1F_6fusion15FusionCallbacksIS1J_NS1N_17LinearCombinationISH_fSH_fLNS_15FloatRoundStyleE2EEESG_S1M_JEEENS4_5SM1004TMEM4LOAD26SM100_TMEM_LOAD_32dp32b32xES12_NS13_INS14_ILi1ELi4ELi3EEES17_NSV_INS5_IJS18_NSA_ILi32EEEEEENS5_IJS1Y_SB_EEEEEEENS4_39AutoVectorizingCopyWithAssumedAlignmentILi128EEENS4_14SM90_TMA_STOREES22_S24_S24_EEEvvEEEEvNT_6ParamsE,"a",@progbits
	.sectionflags	@""
	.align	4
.nv.constant0._ZN7cutlass13device_kernelINS_4gemm6kernel13GemmUniversalIN4cute5tupleIJiiiiEEENS1_10collective13CollectiveMmaINS1_35MainloopSm100TmaUmmaWarpSpecializedILi5ELi2ELi3ENS5_IJNS4_1CILi1EEESB_SB_EEEEENS5_IJNSA_ILi128EEENSA_ILi160EEESE_EEENS_12float_e4m3_tENS5_IJlSB_lEEESH_SI_NS4_8TiledMMAINS4_8MMA_AtomIJNS4_10MMA_TraitsINS4_19SM100_MMA_F8F6F4_SSEJSH_SH_fSE_SF_NS4_17integral_constantINS4_4UMMA5MajorELSP_0EEESQ_NSN_INSO_7ScaleInELSR_0EEESS_EEEEEENS4_6LayoutISC_NS5_IJNSA_ILi0EEESW_SW_EEEEENS5_IJNS4_10UnderscoreESZ_SZ_EEEEENS4_13SM90_TMA_LOADENS4_14ComposedLayoutINS4_7SwizzleILi3ELi4ELi3EEENS4_18smem_ptr_flag_bitsILi8EEENSV_INS5_IJNSA_ILi8EEESE_EEENS5_IJSE_SB_EEEEEEEvNS4_8identityES12_S1C_vS1D_EENS_8epilogue10collective18CollectiveEpilogueINS1F_23Sm100TmaWarpSpecializedILi1ELi1ELi160ELb0ELb0EEEJSG_NS5_IJNSV_ISE_SB_EENSV_ISF_SB_EEEEESH_SI_SH_SI_NS1F_6fusion15FusionCallbacksIS1J_NS1N_17LinearCombinationISH_fSH_fLNS_15FloatRoundStyleE2EEESG_S1M_JEEENS4_5SM1004TMEM4LOAD26SM100_TMEM_LOAD_32dp32b32xES12_NS13_INS14_ILi1ELi4ELi3EEES17_NSV_INS5_IJS18_NSA_ILi32EEEEEENS5_IJS1Y_SB_EEEEEEENS4_39AutoVectorizingCopyWithAssumedAlignmentILi128EEENS4_14SM90_TMA_STOREES22_S24_S24_EEEvvEEEEvNT_6ParamsE:
	.zero		2944


//--------------------- SYMBOLS --------------------------

	.type		.nv.reservedSmem.offset0,@object
	.size		.nv.reservedSmem.offset0,0x4
	.type		.nv.reservedSmem.cap,@object
	.size		.nv.reservedSmem.cap,0x4
	.type		__assertfail,@function
